	.target	sm_90a

	.elftype	@"ET_EXEC"


//--------------------- .note.nv.tkinfo           --------------------------
	.section	.note.nv.tkinfo,"",@"SHT_NOTE"
	.sectionflags	@"SHF_NOTE_NV_TKINFO"
	.tkinfo
        /*0018*/ 	.word	0x00000002
        /*0030*/ 	.string	""
        /*0030*/ 	.string	"ptxas"
        /*0030*/ 	.string	"Cuda compilation tools, release 13.0, V13.0.88"
        /*0030*/ 	.string	"Build cuda_13.0.r13.0/compiler.36424714_0"
        /*0030*/ 	.string	"-arch sm_90a -m 64 "



//--------------------- .note.nv.cuinfo           --------------------------
	.section	.note.nv.cuinfo,"",@"SHT_NOTE"
	.sectionflags	@"SHF_NOTE_NV_CUINFO"
        /*0018*/ 	.short	0x0002
        /*001a*/ 	.short	0x005a
        /*001c*/ 	.short	0x0082
	.zero		2


//--------------------- .nv.info                  --------------------------
	.section	.nv.info,"",@"SHT_CUDA_INFO"
	.align	4


	//----- nvinfo : EIATTR_REGCOUNT
	.align		4
        /*0000*/ 	.byte	0x04, 0x2f
        /*0002*/ 	.short	(.L_15 - .L_14)
	.align		4
.L_14:
        /*0004*/ 	.word	index@(_ZN7cutlass13device_kernelINS_4gemm6kernel13GemmUniversalIN4cute5tupleIJiiiiEEENS1_10collective13CollectiveMmaINS1_34MainloopSm90TmaGmmaWarpSpecializedILi7ENS5_IJNS4_1CILi1EEESB_SB_EEENS1_32KernelTmaWarpSpecializedPingpongEEENS5_IJNSA_ILi64EEESF_NSA_ILi128EEEEEENS_10bfloat16_tENS5_IJlSB_lEEESI_SJ_NS4_8TiledMMAINS4_8MMA_AtomIJNS4_4SM904GMMA27MMA_64x64x16_F32BF16BF16_SSILNSN_5MajorE0ELSP_0ELNSN_7ScaleInE1ELSQ_1EEEEEENS4_6LayoutISC_NS5_IJNSA_ILi0EEESU_SU_EEEEENS5_IJNS4_10UnderscoreESX_SX_EEEEENS4_13SM90_TMA_LOADENS4_14ComposedLayoutINS4_7SwizzleILi3ELi4ELi3EEENS4_18smem_ptr_flag_bitsILi16EEENST_INS5_IJNSA_ILi8EEESF_EEENS5_IJSF_SB_EEEEEEEvNS4_8identityES10_S1A_vS1B_EENS_8epilogue10collective6detail29Sm90TmaWarpSpecializedAdapterINS1E_15DefaultEpilogueISI_SJ_SJ_NS1D_6thread17LinearCombinationISI_Li1EffLNS1I_9ScaleType4KindE0ELNS_15FloatRoundStyleE2ESI_EENS1_15EpilogueDefaultEEEEEvvEEEEvNT_6ParamsE)
        /*0008*/ 	.word	0x000000a8


	//----- nvinfo : EIATTR_FRAME_SIZE
	.align		4
.L_15:
        /*000c*/ 	.byte	0x04, 0x11
        /*000e*/ 	.short	(.L_17 - .L_16)
	.align		4
.L_16:
        /*0010*/ 	.word	index@(_ZN7cutlass13device_kernelINS_4gemm6kernel13GemmUniversalIN4cute5tupleIJiiiiEEENS1_10collective13CollectiveMmaINS1_34MainloopSm90TmaGmmaWarpSpecializedILi7ENS5_IJNS4_1CILi1EEESB_SB_EEENS1_32KernelTmaWarpSpecializedPingpongEEENS5_IJNSA_ILi64EEESF_NSA_ILi128EEEEEENS_10bfloat16_tENS5_IJlSB_lEEESI_SJ_NS4_8TiledMMAINS4_8MMA_AtomIJNS4_4SM904GMMA27MMA_64x64x16_F32BF16BF16_SSILNSN_5MajorE0ELSP_0ELNSN_7ScaleInE1ELSQ_1EEEEEENS4_6LayoutISC_NS5_IJNSA_ILi0EEESU_SU_EEEEENS5_IJNS4_10UnderscoreESX_SX_EEEEENS4_13SM90_TMA_LOADENS4_14ComposedLayoutINS4_7SwizzleILi3ELi4ELi3EEENS4_18smem_ptr_flag_bitsILi16EEENST_INS5_IJNSA_ILi8EEESF_EEENS5_IJSF_SB_EEEEEEEvNS4_8identityES10_S1A_vS1B_EENS_8epilogue10collective6detail29Sm90TmaWarpSpecializedAdapterINS1E_15DefaultEpilogueISI_SJ_SJ_NS1D_6thread17LinearCombinationISI_Li1EffLNS1I_9ScaleType4KindE0ELNS_15FloatRoundStyleE2ESI_EENS1_15EpilogueDefaultEEEEEvvEEEEvNT_6ParamsE)
        /*0014*/ 	.word	0x00000008


	//----- nvinfo : EIATTR_MIN_STACK_SIZE
	.align		4
.L_17:
        /*0018*/ 	.byte	0x04, 0x12
        /*001a*/ 	.short	(.L_19 - .L_18)
	.align		4
.L_18:
        /*001c*/ 	.word	index@(_ZN7cutlass13device_kernelINS_4gemm6kernel13GemmUniversalIN4cute5tupleIJiiiiEEENS1_10collective13CollectiveMmaINS1_34MainloopSm90TmaGmmaWarpSpecializedILi7ENS5_IJNS4_1CILi1EEESB_SB_EEENS1_32KernelTmaWarpSpecializedPingpongEEENS5_IJNSA_ILi64EEESF_NSA_ILi128EEEEEENS_10bfloat16_tENS5_IJlSB_lEEESI_SJ_NS4_8TiledMMAINS4_8MMA_AtomIJNS4_4SM904GMMA27MMA_64x64x16_F32BF16BF16_SSILNSN_5MajorE0ELSP_0ELNSN_7ScaleInE1ELSQ_1EEEEEENS4_6LayoutISC_NS5_IJNSA_ILi0EEESU_SU_EEEEENS5_IJNS4_10UnderscoreESX_SX_EEEEENS4_13SM90_TMA_LOADENS4_14ComposedLayoutINS4_7SwizzleILi3ELi4ELi3EEENS4_18smem_ptr_flag_bitsILi16EEENST_INS5_IJNSA_ILi8EEESF_EEENS5_IJSF_SB_EEEEEEEvNS4_8identityES10_S1A_vS1B_EENS_8epilogue10collective6detail29Sm90TmaWarpSpecializedAdapterINS1E_15DefaultEpilogueISI_SJ_SJ_NS1D_6thread17LinearCombinationISI_Li1EffLNS1I_9ScaleType4KindE0ELNS_15FloatRoundStyleE2ESI_EENS1_15EpilogueDefaultEEEEEvvEEEEvNT_6ParamsE)
        /*0020*/ 	.word	0x00000008
.L_19:


//--------------------- .nv.compat                --------------------------
	.section	.nv.compat,"",@"SHT_CUDA_COMPAT_INFO"
	.align	4
        /*0000*/ 	.byte	0x02, 0x09, 0x01, 0x00, 0x02, 0x02, 0x04, 0x00, 0x02, 0x05, 0x05, 0x00, 0x03, 0x07, 0x01, 0x01
        /*0010*/ 	.byte	0x02, 0x03, 0x01, 0x00, 0x02, 0x06, 0x01, 0x00, 0x04, 0x0b, 0x08, 0x00, 0x00, 0x00, 0x00, 0x00
        /*0020*/ 	.byte	0x00, 0x00, 0x00, 0x00


//--------------------- .nv.info._ZN7cutlass13device_kernelINS_4gemm6kernel13GemmUniversalIN4cute5tupleIJiiiiEEENS1_10collective13CollectiveMmaINS1_34MainloopSm90TmaGmmaWarpSpecializedILi7ENS5_IJNS4_1CILi1EEESB_SB_EEENS1_32KernelTmaWarpSpecializedPingpongEEENS5_IJNSA_ILi64EEESF_NSA_ILi128EEEEEENS_10bfloat16_tENS5_IJlSB_lEEESI_SJ_NS4_8TiledMMAINS4_8MMA_AtomIJNS4_4SM904GMMA27MMA_64x64x16_F32BF16BF16_SSILNSN_5MajorE0ELSP_0ELNSN_7ScaleInE1ELSQ_1EEEEEENS4_6LayoutISC_NS5_IJNSA_ILi0EEESU_SU_EEEEENS5_IJNS4_10UnderscoreESX_SX_EEEEENS4_13SM90_TMA_LOADENS4_14ComposedLayoutINS4_7SwizzleILi3ELi4ELi3EEENS4_18smem_ptr_flag_bitsILi16EEENST_INS5_IJNSA_ILi8EEESF_EEENS5_IJSF_SB_EEEEEEEvNS4_8identityES10_S1A_vS1B_EENS_8epilogue10collective6detail29Sm90TmaWarpSpecializedAdapterINS1E_15DefaultEpilogueISI_SJ_SJ_NS1D_6thread17LinearCombinationISI_Li1EffLNS1I_9ScaleType4KindE0ELNS_15FloatRoundStyleE2ESI_EENS1_15EpilogueDefaultEEEEEvvEEEEvNT_6ParamsE --------------------------
	.section	.nv.info._ZN7cutlass13device_kernelINS_4gemm6kernel13GemmUniversalIN4cute5tupleIJiiiiEEENS1_10collective13CollectiveMmaINS1_34MainloopSm90TmaGmmaWarpSpecializedILi7ENS5_IJNS4_1CILi1EEESB_SB_EEENS1_32KernelTmaWarpSpecializedPingpongEEENS5_IJNSA_ILi64EEESF_NSA_ILi128EEEEEENS_10bfloat16_tENS5_IJlSB_lEEESI_SJ_NS4_8TiledMMAINS4_8MMA_AtomIJNS4_4SM904GMMA27MMA_64x64x16_F32BF16BF16_SSILNSN_5MajorE0ELSP_0ELNSN_7ScaleInE1ELSQ_1EEEEEENS4_6LayoutISC_NS5_IJNSA_ILi0EEESU_SU_EEEEENS5_IJNS4_10UnderscoreESX_SX_EEEEENS4_13SM90_TMA_LOADENS4_14ComposedLayoutINS4_7SwizzleILi3ELi4ELi3EEENS4_18smem_ptr_flag_bitsILi16EEENST_INS5_IJNSA_ILi8EEESF_EEENS5_IJSF_SB_EEEEEEEvNS4_8identityES10_S1A_vS1B_EENS_8epilogue10collective6detail29Sm90TmaWarpSpecializedAdapterINS1E_15DefaultEpilogueISI_SJ_SJ_NS1D_6thread17LinearCombinationISI_Li1EffLNS1I_9ScaleType4KindE0ELNS_15FloatRoundStyleE2ESI_EENS1_15EpilogueDefaultEEEEEvvEEEEvNT_6ParamsE,"",@"SHT_CUDA_INFO"
	.sectionflags	@""
	.align	4


	//----- nvinfo : EIATTR_CUDA_API_VERSION
	.align		4
        /*0000*/ 	.byte	0x04, 0x37
        /*0002*/ 	.short	(.L_21 - .L_20)
.L_20:
        /*0004*/ 	.word	0x00000082


	//----- nvinfo : EIATTR_KPARAM_INFO
	.align		4
.L_21:
        /*0008*/ 	.byte	0x04, 0x17
        /*000a*/ 	.short	(.L_23 - .L_22)
.L_22:
        /*000c*/ 	.word	0x00000000
        /*0010*/ 	.short	0x0000
        /*0012*/ 	.short	0x0070
        /*0014*/ 	.byte	0x00, 0xf0, 0x01, 0x10


	//----- nvinfo : EIATTR_SPARSE_MMA_MASK
	.align		4
.L_23:
        /*0018*/ 	.byte	0x03, 0x50
        /*001a*/ 	.short	0x0000


	//----- nvinfo : EIATTR_MAXREG_COUNT
	.align		4
        /*001c*/ 	.byte	0x03, 0x1b
        /*001e*/ 	.short	0x00a8


	//----- nvinfo : EIATTR_NUM_BARRIERS
	.align		4
        /*0020*/ 	.byte	0x02, 0x4c
        /*0022*/ 	.byte	0x01
	.zero		1


	//----- nvinfo : EIATTR_EXTERNS
	.align		4
        /*0024*/ 	.byte	0x04, 0x0f
        /*0026*/ 	.short	(.L_25 - .L_24)


	//   ....[0]....
	.align		4
.L_24:
        /*0028*/ 	.word	index@(__assertfail)


	//----- nvinfo : EIATTR_ANNOTATIONS
	.align		4
.L_25:
        /*002c*/ 	.byte	0x04, 0x55
        /*002e*/ 	.short	(.L_27 - .L_26)


	//   ....[0]....
.L_26:
        /*0030*/ 	.word	0x00000001
        /*0034*/ 	.byte	0x30, 0x0b, 0x00, 0x00, 0x01, 0x00, 0x00, 0x00, 0x70, 0x12, 0x00, 0x00, 0x01, 0x00, 0x00, 0x00
        /*0044*/ 	.byte	0xf0, 0x46, 0x00, 0x00, 0x01, 0x00, 0x00, 0x00, 0x70, 0x53, 0x00, 0x00


	//----- nvinfo : EIATTR_MERCURY_ISA_VERSION
	.align		4
.L_27:
        /*0050*/ 	.byte	0x03, 0x5f
        /*0052*/ 	.short	0x0101


	//----- nvinfo : EIATTR_INT_WARP_WIDE_INSTR_OFFSETS
	.align		4
        /*0054*/ 	.byte	0x04, 0x31
        /*0056*/ 	.short	(.L_29 - .L_28)


	//   ....[0]....
.L_28:
        /*0058*/ 	.word	0x00000450


	//   ....[1]....
        /*005c*/ 	.word	0x00000470


	//   ....[2]....
        /*0060*/ 	.word	0x000004f0


	//   ....[3]....
        /*0064*/ 	.word	0x00000500


	//   ....[4]....
        /*0068*/ 	.word	0x00000510


	//   ....[5]....
        /*006c*/ 	.word	0x00000530


	//   ....[6]....
        /*0070*/ 	.word	0x000005c0


	//   ....[7]....
        /*0074*/ 	.word	0x000005e0


	//----- nvinfo : EIATTR_COOP_GROUP_MASK_REGIDS
	.align		4
.L_29:
        /*0078*/ 	.byte	0x04, 0x29
        /*007a*/ 	.short	(.L_31 - .L_30)


	//   ....[0]....
.L_30:
        /*007c*/ 	.word	0xffffffff


	//   ....[1]....
        /*0080*/ 	.word	0xffffffff


	//   ....[2]....
        /*0084*/ 	.word	0xffffffff


	//   ....[3]....
        /*0088*/ 	.word	0xffffffff


	//   ....[4]....
        /*008c*/ 	.word	0xffffffff


	//   ....[5]....
        /*0090*/ 	.word	0xffffffff


	//----- nvinfo : EIATTR_COOP_GROUP_INSTR_OFFSETS
	.align		4
.L_31:
        /*0094*/ 	.byte	0x04, 0x28
        /*0096*/ 	.short	(.L_33 - .L_32)


	//   ....[0]....
.L_32:
        /*0098*/ 	.word	0x00000070


	//   ....[1]....
        /*009c*/ 	.word	0x00000080


	//   ....[2]....
        /*00a0*/ 	.word	0x00000140


	//   ....[3]....
        /*00a4*/ 	.word	0x00000330


	//   ....[4]....
        /*00a8*/ 	.word	0x00000370


	//   ....[5]....
        /*00ac*/ 	.word	0x000003b0


	//----- nvinfo : EIATTR_REG_RECONFIG
	.align		4
.L_33:
        /*00b0*/ 	.byte	0x01, 0x54
	.zero		2


	//----- nvinfo : EIATTR_SYSCALL_OFFSETS
	.align		4
        /*00b4*/ 	.byte	0x04, 0x46
        /*00b6*/ 	.short	(.L_35 - .L_34)


	//   ....[0]....
.L_34:
        /*00b8*/ 	.word	0x00001770


	//----- nvinfo : EIATTR_MBARRIER_INSTR_OFFSETS
	.align		4
.L_35:
        /*00bc*/ 	.byte	0x04, 0x39
        /*00be*/ 	.short	(.L_37 - .L_36)


	//   ....[0]....
.L_36:
        /*00c0*/ 	.word	0x00000240
        /*00c4*/ 	.word	0x000000ff
        /*00c8*/ 	.word	0x00000000
        /*00cc*/ 	.short	0x0100
        /*00ce*/ 	.byte	0x08
	.zero		1


	//   ....[1]....
        /*00d0*/ 	.word	0x00000250
        /*00d4*/ 	.word	0x000000ff
        /*00d8*/ 	.word	0x00000038
        /*00dc*/ 	.short	0x0100
        /*00de*/ 	.byte	0x08
	.zero		1


	//   ....[2]....
        /*00e0*/ 	.word	0x00000260
        /*00e4*/ 	.word	0x000000ff
        /*00e8*/ 	.word	0x00000008
        /*00ec*/ 	.short	0x0100
        /*00ee*/ 	.byte	0x08
	.zero		1


	//   ....[3]....
        /*00f0*/ 	.word	0x00000270
        /*00f4*/ 	.word	0x000000ff
        /*00f8*/ 	.word	0x00000040
        /*00fc*/ 	.short	0x0100
        /*00fe*/ 	.byte	0x08
	.zero		1


	//   ....[4]....
        /*0100*/ 	.word	0x00000280
        /*0104*/ 	.word	0x000000ff
        /*0108*/ 	.word	0x00000010
        /*010c*/ 	.short	0x0100
        /*010e*/ 	.byte	0x08
	.zero		1


	//   ....[5]....
        /*0110*/ 	.word	0x00000290
        /*0114*/ 	.word	0x000000ff
        /*0118*/ 	.word	0x00000048
        /*011c*/ 	.short	0x0100
        /*011e*/ 	.byte	0x08
	.zero		1


	//   ....[6]....
        /*0120*/ 	.word	0x000002a0
        /*0124*/ 	.word	0x000000ff
        /*0128*/ 	.word	0x00000018
        /*012c*/ 	.short	0x0100
        /*012e*/ 	.byte	0x08
	.zero		1


	//   ....[7]....
        /*0130*/ 	.word	0x000002b0
        /*0134*/ 	.word	0x000000ff
        /*0138*/ 	.word	0x00000050
        /*013c*/ 	.short	0x0100
        /*013e*/ 	.byte	0x08
	.zero		1


	//   ....[8]....
        /*0140*/ 	.word	0x000002c0
        /*0144*/ 	.word	0x000000ff
        /*0148*/ 	.word	0x00000020
        /*014c*/ 	.short	0x0100
        /*014e*/ 	.byte	0x08
	.zero		1


	//   ....[9]....
        /*0150*/ 	.word	0x000002d0
        /*0154*/ 	.word	0x000000ff
        /*0158*/ 	.word	0x00000058
        /*015c*/ 	.short	0x0100
        /*015e*/ 	.byte	0x08
	.zero		1


	//   ....[10]....
        /*0160*/ 	.word	0x000002e0
        /*0164*/ 	.word	0x000000ff
        /*0168*/ 	.word	0x00000028
        /*016c*/ 	.short	0x0100
        /*016e*/ 	.byte	0x08
	.zero		1


	//   ....[11]....
        /*0170*/ 	.word	0x000002f0
        /*0174*/ 	.word	0x000000ff
        /*0178*/ 	.word	0x00000060
        /*017c*/ 	.short	0x0100
        /*017e*/ 	.byte	0x08
	.zero		1


	//   ....[12]....
        /*0180*/ 	.word	0x00000300
        /*0184*/ 	.word	0x000000ff
        /*0188*/ 	.word	0x00000030
        /*018c*/ 	.short	0x0100
        /*018e*/ 	.byte	0x08
	.zero		1


	//   ....[13]....
        /*0190*/ 	.word	0x00000310
        /*0194*/ 	.word	0x000000ff
        /*0198*/ 	.word	0x00000068
        /*019c*/ 	.short	0x0100
        /*019e*/ 	.byte	0x08
	.zero		1


	//   ....[14]....
        /*01a0*/ 	.word	0x00000620
        /*01a4*/ 	.word	0x000000ff
        /*01a8*/ 	.word	0x000000a0
        /*01ac*/ 	.short	0x0100
        /*01ae*/ 	.byte	0x08
	.zero		1


	//   ....[15]....
        /*01b0*/ 	.word	0x00000690
        /*01b4*/ 	.word	0x000000ff
        /*01b8*/ 	.word	0x000000a8
        /*01bc*/ 	.short	0x0100
        /*01be*/ 	.byte	0x08
	.zero		1


	//   ....[16]....
        /*01c0*/ 	.word	0x000006b0
        /*01c4*/ 	.word	0x000000ff
        /*01c8*/ 	.word	0x00000080
        /*01cc*/ 	.short	0x0100
        /*01ce*/ 	.byte	0x09
	.zero		1


	//   ....[17]....
        /*01d0*/ 	.word	0x000006c0
        /*01d4*/ 	.word	0x000000ff
        /*01d8*/ 	.word	0x00000088
        /*01dc*/ 	.short	0x0100
        /*01de*/ 	.byte	0x09
	.zero		1


	//   ....[18]....
        /*01e0*/ 	.word	0x000006d0
        /*01e4*/ 	.word	0x000000ff
        /*01e8*/ 	.word	0x00000090
        /*01ec*/ 	.short	0x0100
        /*01ee*/ 	.byte	0x09
	.zero		1


	//   ....[19]....
        /*01f0*/ 	.word	0x000006e0
        /*01f4*/ 	.word	0x000000ff
        /*01f8*/ 	.word	0x00000098
        /*01fc*/ 	.short	0x0100
        /*01fe*/ 	.byte	0x09
	.zero		1


	//   ....[20]....
        /*0200*/ 	.word	0x00001630
        /*0204*/ 	.word	0x000000ff
        /*0208*/ 	.word	0xfffffff8
        /*020c*/ 	.short	0x010a
        /*020e*/ 	.byte	0x2b
	.zero		1


	//   ....[21]....
        /*0210*/ 	.word	0x000017f0
        /*0214*/ 	.word	0x00000003
        /*0218*/ 	.word	0x00000000
        /*021c*/ 	.short	0x010a
        /*021e*/ 	.byte	0x3f
	.zero		1


	//   ....[22]....
        /*0220*/ 	.word	0x00001830
        /*0224*/ 	.word	0x00000003
        /*0228*/ 	.word	0x00000000
        /*022c*/ 	.short	0x010a
        /*022e*/ 	.byte	0x3f
	.zero		1


	//   ....[23]....
        /*0230*/ 	.word	0x00001cf0
        /*0234*/ 	.word	0x000000ff
        /*0238*/ 	.word	0x00000000
        /*023c*/ 	.short	0x010a
        /*023e*/ 	.byte	0x04
	.zero		1


	//   ....[24]....
        /*0240*/ 	.word	0x00001d30
        /*0244*/ 	.word	0x000000ff
        /*0248*/ 	.word	0x00000000
        /*024c*/ 	.short	0x010a
        /*024e*/ 	.byte	0x04
	.zero		1


	//   ....[25]....
        /*0250*/ 	.word	0x00002150
        /*0254*/ 	.word	0x000000ff
        /*0258*/ 	.word	0x00000000
        /*025c*/ 	.short	0x0101
        /*025e*/ 	.byte	0x04
	.zero		1


	//   ....[26]....
        /*0260*/ 	.word	0x00002250
        /*0264*/ 	.word	0x00000003
        /*0268*/ 	.word	0x00000000
        /*026c*/ 	.short	0x0101
        /*026e*/ 	.byte	0x30
	.zero		1


	//   ....[27]....
        /*0270*/ 	.word	0x00002340
        /*0274*/ 	.word	0x000000ff
        /*0278*/ 	.word	0x00000000
        /*027c*/ 	.short	0x0101
        /*027e*/ 	.byte	0x04
	.zero		1


	//   ....[28]....
        /*0280*/ 	.word	0x000023b0
        /*0284*/ 	.word	0x000000ff
        /*0288*/ 	.word	0x00000008
        /*028c*/ 	.short	0x010a
        /*028e*/ 	.byte	0x2b
	.zero		1


	//   ....[29]....
        /*0290*/ 	.word	0x00004730
        /*0294*/ 	.word	0x00000000
        /*0298*/ 	.word	0x00000000
        /*029c*/ 	.short	0x0101
        /*029e*/ 	.byte	0x30
	.zero		1


	//   ....[30]....
        /*02a0*/ 	.word	0x00005040
        /*02a4*/ 	.word	0x0000000b
        /*02a8*/ 	.word	0x00000038
        /*02ac*/ 	.short	0x010a
        /*02ae*/ 	.byte	0x3f
	.zero		1


	//   ....[31]....
        /*02b0*/ 	.word	0x000054d0
        /*02b4*/ 	.word	0x00000006
        /*02b8*/ 	.word	0x000000a8
        /*02bc*/ 	.short	0x0101
        /*02be*/ 	.byte	0x3f
	.zero		1


	//   ....[32]....
        /*02c0*/ 	.word	0x00005be0
        /*02c4*/ 	.word	0x00000007
        /*02c8*/ 	.word	0x00000000
        /*02cc*/ 	.short	0x010a
        /*02ce*/ 	.byte	0x3f
	.zero		1


	//   ....[33]....
        /*02d0*/ 	.word	0x00005c60
        /*02d4*/ 	.word	0x00000006
        /*02d8*/ 	.word	0x00000000
        /*02dc*/ 	.short	0x010a
        /*02de*/ 	.byte	0x3f
	.zero		1


	//   ....[34]....
        /*02e0*/ 	.word	0x00005cf0
        /*02e4*/ 	.word	0x00000007
        /*02e8*/ 	.word	0x00000000
        /*02ec*/ 	.short	0x010a
        /*02ee*/ 	.byte	0x3f
	.zero		1


	//   ....[35]....
        /*02f0*/ 	.word	0x00005d80
        /*02f4*/ 	.word	0x00000006
        /*02f8*/ 	.word	0x00000000
        /*02fc*/ 	.short	0x010a
        /*02fe*/ 	.byte	0x3f
	.zero		1


	//   ....[36]....
        /*0300*/ 	.word	0x00005e10
        /*0304*/ 	.word	0x00000007
        /*0308*/ 	.word	0x00000000
        /*030c*/ 	.short	0x010a
        /*030e*/ 	.byte	0x3f
	.zero		1


	//   ....[37]....
        /*0310*/ 	.word	0x00005ea0
        /*0314*/ 	.word	0x00000006
        /*0318*/ 	.word	0x00000000
        /*031c*/ 	.short	0x010a
        /*031e*/ 	.byte	0x3f
	.zero		1


	//   ....[38]....
        /*0320*/ 	.word	0x00005f30
        /*0324*/ 	.word	0x00000005
        /*0328*/ 	.word	0x00000000
        /*032c*/ 	.short	0x010a
        /*032e*/ 	.byte	0x3f
	.zero		1


	//   ....[39]....
        /*0330*/ 	.word	0x00005fa0
        /*0334*/ 	.word	0x00000003
        /*0338*/ 	.word	0xfffffff8
        /*033c*/ 	.short	0x010a
        /*033e*/ 	.byte	0x3f
	.zero		1


	//   ....[40]....
        /*0340*/ 	.word	0x00005ff0
        /*0344*/ 	.word	0x00000003
        /*0348*/ 	.word	0x00000000
        /*034c*/ 	.short	0x010a
        /*034e*/ 	.byte	0x3f
	.zero		1


	//   ....[41]....
        /*0350*/ 	.word	0x00006050
        /*0354*/ 	.word	0x00000004
        /*0358*/ 	.word	0x00000000
        /*035c*/ 	.short	0x010a
        /*035e*/ 	.byte	0x3f
	.zero		1


	//   ....[42]....
        /*0360*/ 	.word	0x000060b0
        /*0364*/ 	.word	0x00000003
        /*0368*/ 	.word	0x00000008
        /*036c*/ 	.short	0x010a
        /*036e*/ 	.byte	0x3f
	.zero		1


	//   ....[43]....
        /*0370*/ 	.word	0x00006180
        /*0374*/ 	.word	0x0000000b
        /*0378*/ 	.word	0x00000038
        /*037c*/ 	.short	0x010a
        /*037e*/ 	.byte	0x3f
	.zero		1


	//   ....[44]....
        /*0380*/ 	.word	0x00006250
        /*0384*/ 	.word	0x00000007
        /*0388*/ 	.word	0x00000000
        /*038c*/ 	.short	0x010a
        /*038e*/ 	.byte	0x3f
	.zero		1


	//   ....[45]....
        /*0390*/ 	.word	0x000062a0
        /*0394*/ 	.word	0x00000006
        /*0398*/ 	.word	0x00000000
        /*039c*/ 	.short	0x010a
        /*039e*/ 	.byte	0x3f
	.zero		1


	//   ....[46]....
        /*03a0*/ 	.word	0x000062f0
        /*03a4*/ 	.word	0x00000007
        /*03a8*/ 	.word	0x00000000
        /*03ac*/ 	.short	0x010a
        /*03ae*/ 	.byte	0x3f
	.zero		1


	//   ....[47]....
        /*03b0*/ 	.word	0x00006340
        /*03b4*/ 	.word	0x00000006
        /*03b8*/ 	.word	0x00000000
        /*03bc*/ 	.short	0x010a
        /*03be*/ 	.byte	0x3f
	.zero		1


	//   ....[48]....
        /*03c0*/ 	.word	0x00006390
        /*03c4*/ 	.word	0x00000007
        /*03c8*/ 	.word	0x00000000
        /*03cc*/ 	.short	0x010a
        /*03ce*/ 	.byte	0x3f
	.zero		1


	//   ....[49]....
        /*03d0*/ 	.word	0x000063e0
        /*03d4*/ 	.word	0x00000006
        /*03d8*/ 	.word	0x00000000
        /*03dc*/ 	.short	0x010a
        /*03de*/ 	.byte	0x3f
	.zero		1


	//----- nvinfo : EIATTR_NUM_MBARRIERS
	.align		4
.L_37:
        /*03e0*/ 	.byte	0x03, 0x38
        /*03e2*/ 	.short	0x0014


	//----- nvinfo : EIATTR_EXIT_INSTR_OFFSETS
	.align		4
        /*03e4*/ 	.byte	0x04, 0x1c
        /*03e6*/ 	.short	(.L_39 - .L_38)


	//   ....[0]....
.L_38:
        /*03e8*/ 	.word	0x00001200


	//   ....[1]....
        /*03ec*/ 	.word	0x00001260


	//   ....[2]....
        /*03f0*/ 	.word	0x00004d70


	//   ....[3]....
        /*03f4*/ 	.word	0x00004da0


	//   ....[4]....
        /*03f8*/ 	.word	0x00005f80


	//----- nvinfo : EIATTR_MAX_THREADS
	.align		4
.L_39:
        /*03fc*/ 	.byte	0x04, 0x05
        /*03fe*/ 	.short	(.L_41 - .L_40)
.L_40:
        /*0400*/ 	.word	0x00000180
        /*0404*/ 	.word	0x00000001
        /*0408*/ 	.word	0x00000001


	//----- nvinfo : EIATTR_CRS_STACK_SIZE
	.align		4
.L_41:
        /*040c*/ 	.byte	0x04, 0x1e
        /*040e*/ 	.short	(.L_43 - .L_42)
.L_42:
        /*0410*/ 	.word	0x00000000


	//----- nvinfo : EIATTR_CBANK_PARAM_SIZE
	.align		4
.L_43:
        /*0414*/ 	.byte	0x03, 0x19
        /*0416*/ 	.short	0x0470


	//----- nvinfo : EIATTR_PARAM_CBANK
	.align		4
        /*0418*/ 	.byte	0x04, 0x0a
        /*041a*/ 	.short	(.L_45 - .L_44)
	.align		4
.L_44:
        /*041c*/ 	.word	index@(.nv.constant0._ZN7cutlass13device_kernelINS_4gemm6kernel13GemmUniversalIN4cute5tupleIJiiiiEEENS1_10collective13CollectiveMmaINS1_34MainloopSm90TmaGmmaWarpSpecializedILi7ENS5_IJNS4_1CILi1EEESB_SB_EEENS1_32KernelTmaWarpSpecializedPingpongEEENS5_IJNSA_ILi64EEESF_NSA_ILi128EEEEEENS_10bfloat16_tENS5_IJlSB_lEEESI_SJ_NS4_8TiledMMAINS4_8MMA_AtomIJNS4_4SM904GMMA27MMA_64x64x16_F32BF16BF16_SSILNSN_5MajorE0ELSP_0ELNSN_7ScaleInE1ELSQ_1EEEEEENS4_6LayoutISC_NS5_IJNSA_ILi0EEESU_SU_EEEEENS5_IJNS4_10UnderscoreESX_SX_EEEEENS4_13SM90_TMA_LOADENS4_14ComposedLayoutINS4_7SwizzleILi3ELi4ELi3EEENS4_18smem_ptr_flag_bitsILi16EEENST_INS5_IJNSA_ILi8EEESF_EEENS5_IJSF_SB_EEEEEEEvNS4_8identityES10_S1A_vS1B_EENS_8epilogue10collective6detail29Sm90TmaWarpSpecializedAdapterINS1E_15DefaultEpilogueISI_SJ_SJ_NS1D_6thread17LinearCombinationISI_Li1EffLNS1I_9ScaleType4KindE0ELNS_15FloatRoundStyleE2ESI_EENS1_15EpilogueDefaultEEEEEvvEEEEvNT_6ParamsE)
        /*0420*/ 	.short	0x0210
        /*0422*/ 	.short	0x0470


	//----- nvinfo : EIATTR_SW_WAR
	.align		4
.L_45:
        /*0424*/ 	.byte	0x04, 0x36
        /*0426*/ 	.short	(.L_47 - .L_46)
.L_46:
        /*0428*/ 	.word	0x00000008
.L_47:


//--------------------- .nv.callgraph             --------------------------
	.section	.nv.callgraph,"",@"SHT_CUDA_CALLGRAPH"
	.align	4
	.sectionentsize	8
	.align		4
        /*0000*/ 	.word	0x00000000
	.align		4
        /*0004*/ 	.word	0xffffffff
	.align		4
        /*0008*/ 	.word	index@(_ZN7cutlass13device_kernelINS_4gemm6kernel13GemmUniversalIN4cute5tupleIJiiiiEEENS1_10collective13CollectiveMmaINS1_34MainloopSm90TmaGmmaWarpSpecializedILi7ENS5_IJNS4_1CILi1EEESB_SB_EEENS1_32KernelTmaWarpSpecializedPingpongEEENS5_IJNSA_ILi64EEESF_NSA_ILi128EEEEEENS_10bfloat16_tENS5_IJlSB_lEEESI_SJ_NS4_8TiledMMAINS4_8MMA_AtomIJNS4_4SM904GMMA27MMA_64x64x16_F32BF16BF16_SSILNSN_5MajorE0ELSP_0ELNSN_7ScaleInE1ELSQ_1EEEEEENS4_6LayoutISC_NS5_IJNSA_ILi0EEESU_SU_EEEEENS5_IJNS4_10UnderscoreESX_SX_EEEEENS4_13SM90_TMA_LOADENS4_14ComposedLayoutINS4_7SwizzleILi3ELi4ELi3EEENS4_18smem_ptr_flag_bitsILi16EEENST_INS5_IJNSA_ILi8EEESF_EEENS5_IJSF_SB_EEEEEEEvNS4_8identityES10_S1A_vS1B_EENS_8epilogue10collective6detail29Sm90TmaWarpSpecializedAdapterINS1E_15DefaultEpilogueISI_SJ_SJ_NS1D_6thread17LinearCombinationISI_Li1EffLNS1I_9ScaleType4KindE0ELNS_15FloatRoundStyleE2ESI_EENS1_15EpilogueDefaultEEEEEvvEEEEvNT_6ParamsE)
	.align		4
        /*000c*/ 	.word	index@(__assertfail)
	.align		4
        /*0010*/ 	.word	0x00000000
	.align		4
        /*0014*/ 	.word	0xfffffffe
	.align		4
        /*0018*/ 	.word	0x00000000
	.align		4
        /*001c*/ 	.word	0xfffffffd
	.align		4
        /*0020*/ 	.word	0x00000000
	.align		4
        /*0024*/ 	.word	0xfffffffc


//--------------------- .nv.constant4             --------------------------
	.section	.nv.constant4,"a",@progbits
	.align	8
	.align		8
.nv.constant4:
        /*0000*/ 	.dword	__assertfail
	.align		8
        /*0008*/ 	.dword	__unnamed_1
	.align		8
        /*0010*/ 	.dword	_ZN40_INTERNAL_806fd29f_4_k_cu_8c88b444_127944cuda3std3__45__cpo5beginE
	.align		8
        /*0018*/ 	.dword	_ZN40_INTERNAL_806fd29f_4_k_cu_8c88b444_127944cuda3std3__45__cpo3endE
	.align		8
        /*0020*/ 	.dword	_ZN40_INTERNAL_806fd29f_4_k_cu_8c88b444_127944cuda3std3__45__cpo6cbeginE
	.align		8
        /*0028*/ 	.dword	_ZN40_INTERNAL_806fd29f_4_k_cu_8c88b444_127944cuda3std3__45__cpo4cendE
	.align		8
        /*0030*/ 	.dword	_ZN40_INTERNAL_806fd29f_4_k_cu_8c88b444_127944cuda3std3__442_GLOBAL__N__806fd29f_4_k_cu_8c88b444_127946ignoreE
	.align		8
        /*0038*/ 	.dword	_ZN40_INTERNAL_806fd29f_4_k_cu_8c88b444_127944cuda3std3__419piecewise_constructE
	.align		8
        /*0040*/ 	.dword	_ZN40_INTERNAL_806fd29f_4_k_cu_8c88b444_127944cuda3std3__48in_placeE
	.align		8
        /*0048*/ 	.dword	_ZN40_INTERNAL_806fd29f_4_k_cu_8c88b444_127944cuda3std6ranges3__45__cpo4swapE
	.align		8
        /*0050*/ 	.dword	_ZN40_INTERNAL_806fd29f_4_k_cu_8c88b444_127944cuda3std6ranges3__45__cpo9iter_moveE
	.align		8
        /*0058*/ 	.dword	_ZN40_INTERNAL_806fd29f_4_k_cu_8c88b444_127944cute7productE
	.align		8
        /*0060*/ 	.dword	_ZN40_INTERNAL_806fd29f_4_k_cu_8c88b444_127944cute1_E
	.align		8
        /*0068*/ 	.dword	$str$22
	.align		8
        /*0070*/ 	.dword	$str$23


//--------------------- .text._ZN7cutlass13device_kernelINS_4gemm6kernel13GemmUniversalIN4cute5tupleIJiiiiEEENS1_10collective13CollectiveMmaINS1_34MainloopSm90TmaGmmaWarpSpecializedILi7ENS5_IJNS4_1CILi1EEESB_SB_EEENS1_32KernelTmaWarpSpecializedPingpongEEENS5_IJNSA_ILi64EEESF_NSA_ILi128EEEEEENS_10bfloat16_tENS5_IJlSB_lEEESI_SJ_NS4_8TiledMMAINS4_8MMA_AtomIJNS4_4SM904GMMA27MMA_64x64x16_F32BF16BF16_SSILNSN_5MajorE0ELSP_0ELNSN_7ScaleInE1ELSQ_1EEEEEENS4_6LayoutISC_NS5_IJNSA_ILi0EEESU_SU_EEEEENS5_IJNS4_10UnderscoreESX_SX_EEEEENS4_13SM90_TMA_LOADENS4_14ComposedLayoutINS4_7SwizzleILi3ELi4ELi3EEENS4_18smem_ptr_flag_bitsILi16EEENST_INS5_IJNSA_ILi8EEESF_EEENS5_IJSF_SB_EEEEEEEvNS4_8identityES10_S1A_vS1B_EENS_8epilogue10collective6detail29Sm90TmaWarpSpecializedAdapterINS1E_15DefaultEpilogueISI_SJ_SJ_NS1D_6thread17LinearCombinationISI_Li1EffLNS1I_9ScaleType4KindE0ELNS_15FloatRoundStyleE2ESI_EENS1_15EpilogueDefaultEEEEEvvEEEEvNT_6ParamsE --------------------------
	.section	.text._ZN7cutlass13device_kernelINS_4gemm6kernel13GemmUniversalIN4cute5tupleIJiiiiEEENS1_10collective13CollectiveMmaINS1_34MainloopSm90TmaGmmaWarpSpecializedILi7ENS5_IJNS4_1CILi1EEESB_SB_EEENS1_32KernelTmaWarpSpecializedPingpongEEENS5_IJNSA_ILi64EEESF_NSA_ILi128EEEEEENS_10bfloat16_tENS5_IJlSB_lEEESI_SJ_NS4_8TiledMMAINS4_8MMA_AtomIJNS4_4SM904GMMA27MMA_64x64x16_F32BF16BF16_SSILNSN_5MajorE0ELSP_0ELNSN_7ScaleInE1ELSQ_1EEEEEENS4_6LayoutISC_NS5_IJNSA_ILi0EEESU_SU_EEEEENS5_IJNS4_10UnderscoreESX_SX_EEEEENS4_13SM90_TMA_LOADENS4_14ComposedLayoutINS4_7SwizzleILi3ELi4ELi3EEENS4_18smem_ptr_flag_bitsILi16EEENST_INS5_IJNSA_ILi8EEESF_EEENS5_IJSF_SB_EEEEEEEvNS4_8identityES10_S1A_vS1B_EENS_8epilogue10collective6detail29Sm90TmaWarpSpecializedAdapterINS1E_15DefaultEpilogueISI_SJ_SJ_NS1D_6thread17LinearCombinationISI_Li1EffLNS1I_9ScaleType4KindE0ELNS_15FloatRoundStyleE2ESI_EENS1_15EpilogueDefaultEEEEEvvEEEEvNT_6ParamsE,"ax",@progbits
	.align	128
.text._ZN7cutlass13device_kernelINS_4gemm6kernel13GemmUniversalIN4cute5tupleIJiiiiEEENS1_10collective13CollectiveMmaINS1_34MainloopSm90TmaGmmaWarpSpecializedILi7ENS5_IJNS4_1CILi1EEESB_SB_EEENS1_32KernelTmaWarpSpecializedPingpongEEENS5_IJNSA_ILi64EEESF_NSA_ILi128EEEEEENS_10bfloat16_tENS5_IJlSB_lEEESI_SJ_NS4_8TiledMMAINS4_8MMA_AtomIJNS4_4SM904GMMA27MMA_64x64x16_F32BF16BF16_SSILNSN_5MajorE0ELSP_0ELNSN_7ScaleInE1ELSQ_1EEEEEENS4_6LayoutISC_NS5_IJNSA_ILi0EEESU_SU_EEEEENS5_IJNS4_10UnderscoreESX_SX_EEEEENS4_13SM90_TMA_LOADENS4_14ComposedLayoutINS4_7SwizzleILi3ELi4ELi3EEENS4_18smem_ptr_flag_bitsILi16EEENST_INS5_IJNSA_ILi8EEESF_EEENS5_IJSF_SB_EEEEEEEvNS4_8identityES10_S1A_vS1B_EENS_8epilogue10collective6detail29Sm90TmaWarpSpecializedAdapterINS1E_15DefaultEpilogueISI_SJ_SJ_NS1D_6thread17LinearCombinationISI_Li1EffLNS1I_9ScaleType4KindE0ELNS_15FloatRoundStyleE2ESI_EENS1_15EpilogueDefaultEEEEEvvEEEEvNT_6ParamsE:
        .type           _ZN7cutlass13device_kernelINS_4gemm6kernel13GemmUniversalIN4cute5tupleIJiiiiEEENS1_10collective13CollectiveMmaINS1_34MainloopSm90TmaGmmaWarpSpecializedILi7ENS5_IJNS4_1CILi1EEESB_SB_EEENS1_32KernelTmaWarpSpecializedPingpongEEENS5_IJNSA_ILi64EEESF_NSA_ILi128EEEEEENS_10bfloat16_tENS5_IJlSB_lEEESI_SJ_NS4_8TiledMMAINS4_8MMA_AtomIJNS4_4SM904GMMA27MMA_64x64x16_F32BF16BF16_SSILNSN_5MajorE0ELSP_0ELNSN_7ScaleInE1ELSQ_1EEEEEENS4_6LayoutISC_NS5_IJNSA_ILi0EEESU_SU_EEEEENS5_IJNS4_10UnderscoreESX_SX_EEEEENS4_13SM90_TMA_LOADENS4_14ComposedLayoutINS4_7SwizzleILi3ELi4ELi3EEENS4_18smem_ptr_flag_bitsILi16EEENST_INS5_IJNSA_ILi8EEESF_EEENS5_IJSF_SB_EEEEEEEvNS4_8identityES10_S1A_vS1B_EENS_8epilogue10collective6detail29Sm90TmaWarpSpecializedAdapterINS1E_15DefaultEpilogueISI_SJ_SJ_NS1D_6thread17LinearCombinationISI_Li1EffLNS1I_9ScaleType4KindE0ELNS_15FloatRoundStyleE2ESI_EENS1_15EpilogueDefaultEEEEEvvEEEEvNT_6ParamsE,@function
        .size           _ZN7cutlass13device_kernelINS_4gemm6kernel13GemmUniversalIN4cute5tupleIJiiiiEEENS1_10collective13CollectiveMmaINS1_34MainloopSm90TmaGmmaWarpSpecializedILi7ENS5_IJNS4_1CILi1EEESB_SB_EEENS1_32KernelTmaWarpSpecializedPingpongEEENS5_IJNSA_ILi64EEESF_NSA_ILi128EEEEEENS_10bfloat16_tENS5_IJlSB_lEEESI_SJ_NS4_8TiledMMAINS4_8MMA_AtomIJNS4_4SM904GMMA27MMA_64x64x16_F32BF16BF16_SSILNSN_5MajorE0ELSP_0ELNSN_7ScaleInE1ELSQ_1EEEEEENS4_6LayoutISC_NS5_IJNSA_ILi0EEESU_SU_EEEEENS5_IJNS4_10UnderscoreESX_SX_EEEEENS4_13SM90_TMA_LOADENS4_14ComposedLayoutINS4_7SwizzleILi3ELi4ELi3EEENS4_18smem_ptr_flag_bitsILi16EEENST_INS5_IJNSA_ILi8EEESF_EEENS5_IJSF_SB_EEEEEEEvNS4_8identityES10_S1A_vS1B_EENS_8epilogue10collective6detail29Sm90TmaWarpSpecializedAdapterINS1E_15DefaultEpilogueISI_SJ_SJ_NS1D_6thread17LinearCombinationISI_Li1EffLNS1I_9ScaleType4KindE0ELNS_15FloatRoundStyleE2ESI_EENS1_15EpilogueDefaultEEEEEvvEEEEvNT_6ParamsE,(.L_x_139 - _ZN7cutlass13device_kernelINS_4gemm6kernel13GemmUniversalIN4cute5tupleIJiiiiEEENS1_10collective13CollectiveMmaINS1_34MainloopSm90TmaGmmaWarpSpecializedILi7ENS5_IJNS4_1CILi1EEESB_SB_EEENS1_32KernelTmaWarpSpecializedPingpongEEENS5_IJNSA_ILi64EEESF_NSA_ILi128EEEEEENS_10bfloat16_tENS5_IJlSB_lEEESI_SJ_NS4_8TiledMMAINS4_8MMA_AtomIJNS4_4SM904GMMA27MMA_64x64x16_F32BF16BF16_SSILNSN_5MajorE0ELSP_0ELNSN_7ScaleInE1ELSQ_1EEEEEENS4_6LayoutISC_NS5_IJNSA_ILi0EEESU_SU_EEEEENS5_IJNS4_10UnderscoreESX_SX_EEEEENS4_13SM90_TMA_LOADENS4_14ComposedLayoutINS4_7SwizzleILi3ELi4ELi3EEENS4_18smem_ptr_flag_bitsILi16EEENST_INS5_IJNSA_ILi8EEESF_EEENS5_IJSF_SB_EEEEEEEvNS4_8identityES10_S1A_vS1B_EENS_8epilogue10collective6detail29Sm90TmaWarpSpecializedAdapterINS1E_15DefaultEpilogueISI_SJ_SJ_NS1D_6thread17LinearCombinationISI_Li1EffLNS1I_9ScaleType4KindE0ELNS_15FloatRoundStyleE2ESI_EENS1_15EpilogueDefaultEEEEEvvEEEEvNT_6ParamsE)
        .other          _ZN7cutlass13device_kernelINS_4gemm6kernel13GemmUniversalIN4cute5tupleIJiiiiEEENS1_10collective13CollectiveMmaINS1_34MainloopSm90TmaGmmaWarpSpecializedILi7ENS5_IJNS4_1CILi1EEESB_SB_EEENS1_32KernelTmaWarpSpecializedPingpongEEENS5_IJNSA_ILi64EEESF_NSA_ILi128EEEEEENS_10bfloat16_tENS5_IJlSB_lEEESI_SJ_NS4_8TiledMMAINS4_8MMA_AtomIJNS4_4SM904GMMA27MMA_64x64x16_F32BF16BF16_SSILNSN_5MajorE0ELSP_0ELNSN_7ScaleInE1ELSQ_1EEEEEENS4_6LayoutISC_NS5_IJNSA_ILi0EEESU_SU_EEEEENS5_IJNS4_10UnderscoreESX_SX_EEEEENS4_13SM90_TMA_LOADENS4_14ComposedLayoutINS4_7SwizzleILi3ELi4ELi3EEENS4_18smem_ptr_flag_bitsILi16EEENST_INS5_IJNSA_ILi8EEESF_EEENS5_IJSF_SB_EEEEEEEvNS4_8identityES10_S1A_vS1B_EENS_8epilogue10collective6detail29Sm90TmaWarpSpecializedAdapterINS1E_15DefaultEpilogueISI_SJ_SJ_NS1D_6thread17LinearCombinationISI_Li1EffLNS1I_9ScaleType4KindE0ELNS_15FloatRoundStyleE2ESI_EENS1_15EpilogueDefaultEEEEEvvEEEEvNT_6ParamsE,@"STO_CUDA_ENTRY STV_DEFAULT"
_ZN7cutlass13device_kernelINS_4gemm6kernel13GemmUniversalIN4cute5tupleIJiiiiEEENS1_10collective13CollectiveMmaINS1_34MainloopSm90TmaGmmaWarpSpecializedILi7ENS5_IJNS4_1CILi1EEESB_SB_EEENS1_32KernelTmaWarpSpecializedPingpongEEENS5_IJNSA_ILi64EEESF_NSA_ILi128EEEEEENS_10bfloat16_tENS5_IJlSB_lEEESI_SJ_NS4_8TiledMMAINS4_8MMA_AtomIJNS4_4SM904GMMA27MMA_64x64x16_F32BF16BF16_SSILNSN_5MajorE0ELSP_0ELNSN_7ScaleInE1ELSQ_1EEEEEENS4_6LayoutISC_NS5_IJNSA_ILi0EEESU_SU_EEEEENS5_IJNS4_10UnderscoreESX_SX_EEEEENS4_13SM90_TMA_LOADENS4_14ComposedLayoutINS4_7SwizzleILi3ELi4ELi3EEENS4_18smem_ptr_flag_bitsILi16EEENST_INS5_IJNSA_ILi8EEESF_EEENS5_IJSF_SB_EEEEEEEvNS4_8identityES10_S1A_vS1B_EENS_8epilogue10collective6detail29Sm90TmaWarpSpecializedAdapterINS1E_15DefaultEpilogueISI_SJ_SJ_NS1D_6thread17LinearCombinationISI_Li1EffLNS1I_9ScaleType4KindE0ELNS_15FloatRoundStyleE2ESI_EENS1_15EpilogueDefaultEEEEEvvEEEEvNT_6ParamsE:
[----:B------:R-:W0:Y:S02]  /*0000*/  LDC R1, c[0x0][0x28] ;  /* 0x00000a00ff017b82 */ /* 0x000e240000000800 */
[----:B0-----:R-:W-:Y:S01]  /*0010*/  VIADD R1, R1, 0xfffffff8 ;  /* 0xfffffff801017836 */ /* 0x001fe20000000000 */
[----:B------:R-:W0:Y:S01]  /*0020*/  S2R R4, SR_TID.X ;  /* 0x0000000000047919 */ /* 0x000e220000002100 */
[----:B------:R-:W-:Y:S01]  /*0030*/  ELECT P0, URZ, PT ;  /* 0x00000000003f782f */ /* 0x000fe20003800000 */
[----:B------:R-:W-:Y:S01]  /*0040*/  BSSY B0, `(.L_x_0) ;  /* 0x000000f000007945 */ /* 0x000fe20003800000 */
[--C-:B0-----:R-:W-:Y:S02]  /*0050*/  SHF.R.U32.HI R0, RZ, 0x5, R4.reuse ;  /* 0x00000005ff007819 */ /* 0x101fe40000011604 */
[----:B------:R-:W-:-:S03]  /*0060*/  SHF.R.U32.HI R5, RZ, 0x7, R4 ;  /* 0x00000007ff057819 */ /* 0x000fc60000011604 */
[----:B------:R-:W0:Y:S04]  /*0070*/  SHFL.IDX PT, R2, R0, RZ, 0x1f ;  /* 0x00001fff00027589 */ /* 0x000e2800000e0000 */
[----:B------:R1:W2:Y:S01]  /*0080*/  SHFL.IDX PT, R7, R5, RZ, 0x1f ;  /* 0x00001fff05077589 */ /* 0x0002a200000e0000 */
[----:B0-----:R-:W-:-:S13]  /*0090*/  ISETP.NE.OR P0, PT, R2, RZ, !P0 ;  /* 0x000000ff0200720c */ /* 0x001fda0004705670 */
[----:B-12---:R-:W-:Y:S05]  /*00a0*/  @P0 BRA `(.L_x_1) ;  /* 0x0000000000200947 */ /* 0x006fea0003800000 */
[----:B------:R-:W-:Y:S02]  /*00b0*/  ULDC.64 UR4, c[0x0][0x198] ;  /* 0x0000660000047ab9 */ /* 0x000fe40000000a00 */
[----:B------:R-:W-:Y:S02]  /*00c0*/  UIADD3 UR6, UP0, UR4, 0xf0, URZ ;  /* 0x000000f004067890 */ /* 0x000fe4000ff1e03f */
[----:B------:R-:W-:Y:S02]  /*00d0*/  UIADD3 UR4, UP1, UR4, 0x1f0, URZ ;  /* 0x000001f004047890 */ /* 0x000fe4000ff3e03f */
[----:B------:R-:W-:Y:S02]  /*00e0*/  UIADD3.X UR7, URZ, UR5, URZ, UP0, !UPT ;  /* 0x000000053f077290 */ /* 0x000fe400087fe43f */
[----:B------:R-:W-:-:S07]  /*00f0*/  UIADD3.X UR5, URZ, UR5, URZ, UP1, !UPT ;  /* 0x000000053f057290 */ /* 0x000fce0008ffe43f */
[----:B------:R0:W-:Y:S02]  /*0100*/  UTMACCTL.PF [UR6] ;  /* 0x00000000060079b9 */ /* 0x0001e40008040000 */
[----:B------:R0:W-:Y:S02]  /*0110*/  UTMACCTL.PF [UR4] ;  /* 0x00000000040079b9 */ /* 0x0001e40008040000 */
[----:B0-----:R-:W-:Y:S01]  /*0120*/  NOP ;  /* 0x0000000000007918 */ /* 0x001fe20000000000 */
.L_x_1:
[----:B------:R-:W-:Y:S05]  /*0130*/  BSYNC B0 ;  /* 0x0000000000007941 */ /* 0x000fea0003800000 */
.L_x_0:
[----:B------:R-:W0:Y:S02]  /*0140*/  SHFL.IDX PT, R3, R0, RZ, 0x1f ;  /* 0x00001fff00037589 */ /* 0x000e2400000e0000 */
[----:B0-----:R-:W-:-:S13]  /*0150*/  ISETP.NE.AND P0, PT, R3, RZ, PT ;  /* 0x000000ff0300720c */ /* 0x001fda0003f05270 */
[----:B------:R-:W-:Y:S05]  /*0160*/  @P0 BRA `(.L_x_2) ;  /* 0x0000000000700947 */ /* 0x000fea0003800000 */
[----:B------:R-:W0:Y:S01]  /*0170*/  S2UR UR8, SR_CgaCtaId ;  /* 0x00000000000879c3 */ /* 0x000e220000008800 */
[----:B------:R-:W-:Y:S01]  /*0180*/  UMOV UR4, 0x400 ;  /* 0x0000040000047882 */ /* 0x000fe20000000000 */
[----:B------:R-:W-:Y:S01]  /*0190*/  UMOV UR5, 0x1 ;  /* 0x0000000100057882 */ /* 0x000fe20000000000 */
[----:B------:R-:W-:Y:S01]  /*01a0*/  UMOV UR6, 0x80 ;  /* 0x0000008000067882 */ /* 0x000fe20000000000 */
[----:B------:R-:W-:Y:S01]  /*01b0*/  ELECT P0, URZ, PT ;  /* 0x00000000003f782f */ /* 0x000fe20003800000 */
[----:B------:R-:W-:-:S04]  /*01c0*/  UIADD3 UR6, -UR6, 0x100000, URZ ;  /* 0x0010000006067890 */ /* 0x000fc8000fffe13f */
[----:B------:R-:W-:Y:S02]  /*01d0*/  USHF.L.U32 UR7, UR6, 0xb, URZ ;  /* 0x0000000b06077899 */ /* 0x000fe4000800063f */
[----:B------:R-:W-:Y:S02]  /*01e0*/  USHF.L.U32 UR6, UR6, 0x1, URZ ;  /* 0x0000000106067899 */ /* 0x000fe4000800063f */
[----:B0-----:R-:W-:Y:S02]  /*01f0*/  ULEA UR8, UR8, UR4, 0x18 ;  /* 0x0000000408087291 */ /* 0x001fe4000f8ec03f */
[----:B------:R-:W-:-:S04]  /*0200*/  UIADD3 UR4, -UR5, 0x100000, URZ ;  /* 0x0010000005047890 */ /* 0x000fc8000fffe13f */
[----:B------:R-:W-:Y:S02]  /*0210*/  USHF.L.U32 UR5, UR4, 0xb, URZ ;  /* 0x0000000b04057899 */ /* 0x000fe4000800063f */
[----:B------:R-:W-:Y:S01]  /*0220*/  USHF.L.U32 UR4, UR4, 0x1, URZ ;  /* 0x0000000104047899 */ /* 0x000fe2000800063f */
[----:B------:R-:W0:Y:S11]  /*0230*/  FENCE.VIEW.ASYNC.S ;  /* 0x00000000000073c6 */ /* 0x000e360000000000 */
[----:B0-----:R0:W1:Y:S01]  /*0240*/  SYNCS.EXCH.64 URZ, [UR8], UR4 ;  /* 0x00000004083f75b2 */ /* 0x0010620008000100 */
[----:B------:R0:W2:Y:S01]  /*0250*/  SYNCS.EXCH.64 URZ, [UR8+0x38], UR6 ;  /* 0x00003806083f75b2 */ /* 0x0000a20008000100 */
[----:B------:R0:W3:Y:S01]  /*0260*/  SYNCS.EXCH.64 URZ, [UR8+0x8], UR4 ;  /* 0x00000804083f75b2 */ /* 0x0000e20008000100 */
[----:B------:R0:W4:Y:S01]  /*0270*/  SYNCS.EXCH.64 URZ, [UR8+0x40], UR6 ;  /* 0x00004006083f75b2 */ /* 0x0001220008000100 */
[----:B------:R0:W0:Y:S01]  /*0280*/  SYNCS.EXCH.64 URZ, [UR8+0x10], UR4 ;  /* 0x00001004083f75b2 */ /* 0x0000220008000100 */
        /* <DEDUP_REMOVED lines=9> */
[----:B------:R-:W-:Y:S01]  /*0320*/  NOP ;  /* 0x0000000000007918 */ /* 0x000fe20000000000 */
.L_x_2:
[----:B------:R-:W5:Y:S01]  /*0330*/  SHFL.IDX PT, R6, R0, RZ, 0x1f ;  /* 0x00001fff00067589 */ /* 0x000f6200000e0000 */
[----:B------:R-:W-:Y:S01]  /*0340*/  ELECT P0, URZ, PT ;  /* 0x00000000003f782f */ /* 0x000fe20003800000 */
[----:B------:R-:W-:Y:S01]  /*0350*/  NOP ;  /* 0x0000000000007918 */ /* 0x000fe20000000000 */
[----:B------:R-:W-:Y:S01]  /*0360*/  ELECT P1, URZ, PT ;  /* 0x00000000003f782f */ /* 0x000fe20003820000 */
[----:B------:R-:W1:Y:S01]  /*0370*/  SHFL.IDX PT, R3, R0, RZ, 0x1f ;  /* 0x00001fff00037589 */ /* 0x000e6200000e0000 */
[----:B0-----:R-:W-:Y:S01]  /*0380*/  UMOV UR4, 0x20 ;  /* 0x0000002000047882 */ /* 0x001fe20000000000 */
[----:B------:R-:W-:Y:S01]  /*0390*/  UMOV UR11, 0x80 ;  /* 0x00000080000b7882 */ /* 0x000fe20000000000 */
[----:B------:R-:W-:Y:S01]  /*03a0*/  NOP ;  /* 0x0000000000007918 */ /* 0x000fe20000000000 */
[----:B------:R-:W0:Y:S01]  /*03b0*/  SHFL.IDX PT, R5, R5, RZ, 0x1f ;  /* 0x00001fff05057589 */ /* 0x000e2200000e0000 */
[C---:B------:R-:W-:Y:S01]  /*03c0*/  VIADD R31, R7.reuse, 0xffffffff ;  /* 0xffffffff071f7836 */ /* 0x040fe20000000000 */
[----:B------:R-:W-:Y:S01]  /*03d0*/  ULDC.64 UR36, c[0x0][0x208] ;  /* 0x0000820000247ab9 */ /* 0x000fe20000000a00 */
[----:B------:R-:W-:-:S03]  /*03e0*/  ISETP.NE.AND P2, PT, R7, RZ, PT ;  /* 0x000000ff0700720c */ /* 0x000fc60003f45270 */
[----:B------:R-:W-:Y:S02]  /*03f0*/  ISETP.GE.U32.AND P3, PT, R31, 0x2, PT ;  /* 0x000000021f00780c */ /* 0x000fe40003f66070 */
[----:B-----5:R-:W-:Y:S02]  /*0400*/  ISETP.NE.OR P0, PT, R6, RZ, !P0 ;  /* 0x000000ff0600720c */ /* 0x020fe40004705670 */
[----:B-1----:R-:W-:Y:S02]  /*0410*/  ISETP.NE.OR P1, PT, R3, RZ, !P1 ;  /* 0x000000ff0300720c */ /* 0x002fe40004f25670 */
[----:B------:R-:W-:Y:S02]  /*0420*/  SHF.R.S32.HI R3, RZ, 0x1f, R2 ;  /* 0x0000001fff037819 */ /* 0x000fe40000011402 */
[----:B0-----:R-:W-:Y:S02]  /*0430*/  R2UR UR43, R5 ;  /* 0x00000000052b72ca */ /* 0x001fe400000e0000 */
[----:B------:R-:W-:-:S05]  /*0440*/  LEA.HI R3, R3, R2, RZ, 0x2 ;  /* 0x0000000203037211 */ /* 0x000fca00078f10ff */
[----:B------:R-:W-:Y:S01]  /*0450*/  VOTEU.ALL UP0, P0 ;  /* 0x00000000003f7886 */ /* 0x000fe20000000000 */
[----:B------:R-:W-:Y:S01]  /*0460*/  LOP3.LUT R3, R3, 0xfffffffc, RZ, 0xc0, !PT ;  /* 0xfffffffc03037812 */ /* 0x000fe200078ec0ff */
[----:B------:R-:W-:-:S03]  /*0470*/  VOTEU.ALL UP1, P1 ;  /* 0x00000000003f7886 */ /* 0x000fc60000820000 */
[----:B------:R-:W0:Y:S01]  /*0480*/  @!UP0 S2UR UR7, SR_CgaCtaId ;  /* 0x00000000000789c3 */ /* 0x000e220000008800 */
[----:B------:R-:W-:Y:S01]  /*0490*/  @!UP0 UMOV UR6, 0x400 ;  /* 0x0000040000068882 */ /* 0x000fe20000000000 */
[----:B------:R-:W-:-:S04]  /*04a0*/  @!UP0 UIADD3 UR4, -UR4, 0x100000, URZ ;  /* 0x0010000004048890 */ /* 0x000fc8000fffe13f */
[----:B------:R-:W-:Y:S02]  /*04b0*/  @!UP0 USHF.L.U32 UR5, UR4, 0xb, URZ ;  /* 0x0000000b04058899 */ /* 0x000fe4000800063f */
[----:B------:R-:W-:Y:S01]  /*04c0*/  @!UP0 USHF.L.U32 UR4, UR4, 0x1, URZ ;  /* 0x0000000104048899 */ /* 0x000fe2000800063f */
[----:B------:R-:W-:Y:S01]  /*04d0*/  IMAD.IADD R14, R2, 0x1, -R3 ;  /* 0x00000001020e7824 */ /* 0x000fe200078e0a03 */
[----:B------:R-:W-:Y:S01]  /*04e0*/  @!UP1 UMOV UR9, 0x400 ;  /* 0x0000040000099882 */ /* 0x000fe20000000000 */
[----:B------:R-:W-:Y:S01]  /*04f0*/  VOTEU.ALL UP2, P1 ;  /* 0x00000000003f7886 */ /* 0x000fe20000840000 */
[----:B------:R-:W-:Y:S01]  /*0500*/  VOTEU.ALL UP3, P1 ;  /* 0x00000000003f7886 */ /* 0x000fe20000860000 */
[----:B------:R-:W-:Y:S01]  /*0510*/  VOTEU.ALL UP4, P1 ;  /* 0x00000000003f7886 */ /* 0x000fe20000880000 */
[----:B------:R-:W1:Y:S01]  /*0520*/  @!UP1 S2UR UR10, SR_CgaCtaId ;  /* 0x00000000000a99c3 */ /* 0x000e620000008800 */
[----:B------:R-:W-:Y:S01]  /*0530*/  VOTEU.ALL UP5, P1 ;  /* 0x00000000003f7886 */ /* 0x000fe200008a0000 */
[----:B------:R-:W-:-:S04]  /*0540*/  SHF.R.S32.HI R3, RZ, 0x1f, R4 ;  /* 0x0000001fff037819 */ /* 0x000fc80000011404 */
[----:B------:R-:W-:-:S04]  /*0550*/  LEA.HI R3, R3, R4, RZ, 0x7 ;  /* 0x0000000403037211 */ /* 0x000fc800078f38ff */
[----:B------:R-:W-:-:S05]  /*0560*/  LOP3.LUT R3, R3, 0xffffff80, RZ, 0xc0, !PT ;  /* 0xffffff8003037812 */ /* 0x000fca00078ec0ff */
[----:B------:R-:W-:Y:S01]  /*0570*/  IMAD.IADD R5, R4, 0x1, -R3 ;  /* 0x0000000104057824 */ /* 0x000fe200078e0a03 */
[----:B0-----:R-:W-:Y:S02]  /*0580*/  @!UP0 ULEA UR8, UR7, UR6, 0x18 ;  /* 0x0000000607088291 */ /* 0x001fe4000f8ec03f */
[----:B------:R-:W-:-:S04]  /*0590*/  @!UP1 UIADD3 UR6, -UR11, 0x100000, URZ ;  /* 0x001000000b069890 */ /* 0x000fc8000fffe13f */
[----:B------:R-:W-:Y:S02]  /*05a0*/  @!UP1 USHF.L.U32 UR7, UR6, 0xb, URZ ;  /* 0x0000000b06079899 */ /* 0x000fe4000800063f */
[----:B------:R-:W-:Y:S01]  /*05b0*/  @!UP1 USHF.L.U32 UR6, UR6, 0x1, URZ ;  /* 0x0000000106069899 */ /* 0x000fe2000800063f */
[----:B------:R-:W-:Y:S01]  /*05c0*/  VOTEU.ALL UP0, P0 ;  /* 0x00000000003f7886 */ /* 0x000fe20000000000 */
[----:B-1----:R-:W-:Y:S01]  /*05d0*/  @!UP1 ULEA UR9, UR10, UR9, 0x18 ;  /* 0x000000090a099291 */ /* 0x002fe2000f8ec03f */
[----:B------:R-:W-:Y:S02]  /*05e0*/  VOTEU.ALL UP1, P0 ;  /* 0x00000000003f7886 */ /* 0x000fe40000020000 */
[----:B------:R-:W-:Y:S01]  /*05f0*/  ULDC.64 UR10, c[0x0][0x598] ;  /* 0x00016600000a7ab9 */ /* 0x000fe20000000a00 */
[----:B------:R-:W-:Y:S01]  /*0600*/  ISETP.NE.AND P0, PT, R14, 0x3, PT ;  /* 0x000000030e00780c */ /* 0x000fe20003f05270 */
[----:B------:R-:W0:Y:S02]  /*0610*/  FENCE.VIEW.ASYNC.S ;  /* 0x00000000000073c6 */ /* 0x000e240000000000 */
[----:B0-----:R0:W2:Y:S01]  /*0620*/  @!UP0 SYNCS.EXCH.64 URZ, [UR8+0xa0], UR4 ;  /* 0x0000a004083f85b2 */ /* 0x0010a20008000100 */
[----:B------:R-:W-:-:S02]  /*0630*/  ISETP.NE.U32.AND P1, PT, RZ, UR10, PT ;  /* 0x0000000aff007c0c */ /* 0x000fc4000bf25070 */
[----:B------:R-:W-:Y:S02]  /*0640*/  ISETP.EQ.OR P0, PT, R14, RZ, !P0 ;  /* 0x000000ff0e00720c */ /* 0x000fe40004702670 */
[----:B------:R-:W-:Y:S02]  /*0650*/  ISETP.NE.AND.EX P1, PT, RZ, UR11, PT, P1 ;  /* 0x0000000bff007c0c */ /* 0x000fe4000bf25310 */
[----:B------:R-:W-:-:S04]  /*0660*/  ISETP.EQ.AND P0, PT, R7, RZ, P0 ;  /* 0x000000ff0700720c */ /* 0x000fc80000702270 */
[----:B------:R-:W-:-:S04]  /*0670*/  SEL R23, RZ, 0x1, !P0 ;  /* 0x00000001ff177807 */ /* 0x000fc80004000000 */
[----:B------:R-:W-:Y:S01]  /*0680*/  SEL R23, R23, 0x2, P3 ;  /* 0x0000000217177807 */ /* 0x000fe20001800000 */
[----:B------:R0:W2:Y:S01]  /*0690*/  @!UP1 SYNCS.EXCH.64 URZ, [UR8+0xa8], UR4 ;  /* 0x0000a804083f95b2 */ /* 0x0000a20008000100 */
[----:B------:R-:W-:Y:S01]  /*06a0*/  NOP ;  /* 0x0000000000007918 */ /* 0x000fe20000000000 */
[----:B------:R0:W2:Y:S01]  /*06b0*/  @!UP2 SYNCS.EXCH.64 URZ, [UR9+0x80], UR6 ;  /* 0x00008006093fa5b2 */ /* 0x0000a20008000100 */
[----:B------:R0:W2:Y:S01]  /*06c0*/  @!UP3 SYNCS.EXCH.64 URZ, [UR9+0x88], UR6 ;  /* 0x00008806093fb5b2 */ /* 0x0000a20008000100 */
[----:B------:R0:W2:Y:S01]  /*06d0*/  @!UP4 SYNCS.EXCH.64 URZ, [UR9+0x90], UR6 ;  /* 0x00009006093fc5b2 */ /* 0x0000a20008000100 */
[----:B------:R0:W2:Y:S01]  /*06e0*/  @!UP5 SYNCS.EXCH.64 URZ, [UR9+0x98], UR6 ;  /* 0x00009806093fd5b2 */ /* 0x0000a20008000100 */
[----:B------:R-:W-:Y:S01]  /*06f0*/  NOP ;  /* 0x0000000000007918 */ /* 0x000fe20000000000 */
[----:B--234-:R-:W-:Y:S06]  /*0700*/  BAR.SYNC.DEFER_BLOCKING 0x0 ;  /* 0x0000000000007b1d */ /* 0x01cfec0000010000 */
[----:B0-----:R-:W-:Y:S05]  /*0710*/  @!P1 BRA `(.L_x_3) ;  /* 0x00000000001c9947 */ /* 0x001fea0003800000 */
[----:B------:R-:W0:Y:S02]  /*0720*/  LDC.64 R2, c[0x0][0x598] ;  /* 0x00016600ff027b82 */ /* 0x000e240000000a00 */
[----:B0-----:R-:W2:Y:S02]  /*0730*/  LDG.E.64 R2, desc[UR36][R2.64] ;  /* 0x0000002402027981 */ /* 0x001ea4000c1e1b00 */
[----:B--2---:R-:W-:-:S04]  /*0740*/  ISETP.NE.U32.AND P0, PT, R2, RZ, PT ;  /* 0x000000ff0200720c */ /* 0x004fc80003f05070 */
[----:B------:R-:W-:-:S13]  /*0750*/  ISETP.NE.AND.EX P0, PT, R3, RZ, PT, P0 ;  /* 0x000000ff0300720c */ /* 0x000fda0003f05300 */
[----:B------:R-:W-:Y:S05]  /*0760*/  @!P0 BRA `(.L_x_3) ;  /* 0x0000000000088947 */ /* 0x000fea0003800000 */
[----:B------:R1:W5:Y:S01]  /*0770*/  LD.E R56, desc[UR36][R2.64] ;  /* 0x0000002402387980 */ /* 0x000362000c101900 */
[----:B------:R-:W-:Y:S05]  /*0780*/  BRA `(.L_x_4) ;  /* 0x0000000000247947 */ /* 0x000fea0003800000 */
.L_x_3:
[----:B------:R-:W-:Y:S02]  /*0790*/  ULDC.64 UR4, c[0x0][0x588] ;  /* 0x0001620000047ab9 */ /* 0x000fe40000000a00 */
[----:B------:R-:W-:-:S04]  /*07a0*/  ISETP.NE.U32.AND P0, PT, RZ, UR4, PT ;  /* 0x00000004ff007c0c */ /* 0x000fc8000bf05070 */
[----:B------:R-:W-:-:S13]  /*07b0*/  ISETP.NE.AND.EX P0, PT, RZ, UR5, PT, P0 ;  /* 0x00000005ff007c0c */ /* 0x000fda000bf05300 */
[----:B------:R-:W-:Y:S05]  /*07c0*/  @!P0 BRA `(.L_x_5) ;  /* 0x00000000000c8947 */ /* 0x000fea0003800000 */
[----:B------:R-:W0:Y:S02]  /*07d0*/  LDC.64 R56, c[0x0][0x588] ;  /* 0x00016200ff387b82 */ /* 0x000e240000000a00 */
[----:B0-----:R0:W5:Y:S01]  /*07e0*/  LDG.E R56, desc[UR36][R56.64] ;  /* 0x0000002438387981 */ /* 0x001162000c1e1900 */
[----:B------:R-:W-:Y:S05]  /*07f0*/  BRA `(.L_x_4) ;  /* 0x0000000000087947 */ /* 0x000fea0003800000 */
.L_x_5:
[----:B------:R-:W-:Y:S02]  /*0800*/  ULDC UR4, c[0x0][0x580] ;  /* 0x0001600000047ab9 */ /* 0x000fe40000000800 */
[----:B------:R-:W-:-:S07]  /*0810*/  IMAD.U32 R56, RZ, RZ, UR4 ;  /* 0x00000004ff387e24 */ /* 0x000fce000f8e00ff */
.L_x_4:
[----:B------:R-:W-:Y:S02]  /*0820*/  ULDC.64 UR4, c[0x0][0x5a0] ;  /* 0x0001680000047ab9 */ /* 0x000fe40000000a00 */
[----:B------:R-:W-:-:S04]  /*0830*/  ISETP.NE.U32.AND P0, PT, RZ, UR4, PT ;  /* 0x00000004ff007c0c */ /* 0x000fc8000bf05070 */
[----:B------:R-:W-:-:S13]  /*0840*/  ISETP.NE.AND.EX P0, PT, RZ, UR5, PT, P0 ;  /* 0x00000005ff007c0c */ /* 0x000fda000bf05300 */
[----:B------:R-:W-:Y:S05]  /*0850*/  @!P0 BRA `(.L_x_6) ;  /* 0x00000000001c8947 */ /* 0x000fea0003800000 */
[----:B-1----:R-:W1:Y:S02]  /*0860*/  LDC.64 R2, c[0x0][0x5a0] ;  /* 0x00016800ff027b82 */ /* 0x002e640000000a00 */
[----:B-1----:R-:W2:Y:S02]  /*0870*/  LDG.E.64 R2, desc[UR36][R2.64] ;  /* 0x0000002402027981 */ /* 0x002ea4000c1e1b00 */
[----:B--2---:R-:W-:-:S04]  /*0880*/  ISETP.NE.U32.AND P0, PT, R2, RZ, PT ;  /* 0x000000ff0200720c */ /* 0x004fc80003f05070 */
[----:B------:R-:W-:-:S13]  /*0890*/  ISETP.NE.AND.EX P0, PT, R3, RZ, PT, P0 ;  /* 0x000000ff0300720c */ /* 0x000fda0003f05300 */
[----:B------:R-:W-:Y:S05]  /*08a0*/  @!P0 BRA `(.L_x_6) ;  /* 0x0000000000088947 */ /* 0x000fea0003800000 */
[----:B0-----:R2:W5:Y:S01]  /*08b0*/  LD.E R57, desc[UR36][R2.64] ;  /* 0x0000002402397980 */ /* 0x001562000c101900 */
[----:B------:R-:W-:Y:S05]  /*08c0*/  BRA `(.L_x_7) ;  /* 0x0000000000247947 */ /* 0x000fea0003800000 */
.L_x_6:
[----:B------:R-:W-:Y:S02]  /*08d0*/  ULDC.64 UR4, c[0x0][0x590] ;  /* 0x0001640000047ab9 */ /* 0x000fe40000000a00 */
[----:B------:R-:W-:-:S04]  /*08e0*/  ISETP.NE.U32.AND P0, PT, RZ, UR4, PT ;  /* 0x00000004ff007c0c */ /* 0x000fc8000bf05070 */
[----:B------:R-:W-:-:S13]  /*08f0*/  ISETP.NE.AND.EX P0, PT, RZ, UR5, PT, P0 ;  /* 0x00000005ff007c0c */ /* 0x000fda000bf05300 */
[----:B------:R-:W-:Y:S05]  /*0900*/  @!P0 BRA `(.L_x_8) ;  /* 0x00000000000c8947 */ /* 0x000fea0003800000 */
[----:B-1----:R-:W0:Y:S02]  /*0910*/  LDC.64 R2, c[0x0][0x590] ;  /* 0x00016400ff027b82 */ /* 0x002e240000000a00 */
[----:B0-----:R0:W5:Y:S01]  /*0920*/  LDG.E R57, desc[UR36][R2.64] ;  /* 0x0000002402397981 */ /* 0x001162000c1e1900 */
[----:B------:R-:W-:Y:S05]  /*0930*/  BRA `(.L_x_7) ;  /* 0x0000000000087947 */ /* 0x000fea0003800000 */
.L_x_8:
[----:B------:R-:W-:Y:S02]  /*0940*/  ULDC UR4, c[0x0][0x584] ;  /* 0x0001610000047ab9 */ /* 0x000fe40000000800 */
[----:B0-----:R-:W-:-:S07]  /*0950*/  IMAD.U32 R57, RZ, RZ, UR4 ;  /* 0x00000004ff397e24 */ /* 0x001fce000f8e00ff */
.L_x_7:
[----:B012---:R-:W0:Y:S01]  /*0960*/  LDC R2, c[0x0][0x65c] ;  /* 0x00019700ff027b82 */ /* 0x007e220000000800 */
[----:B------:R-:W1:Y:S01]  /*0970*/  S2R R15, SR_CTAID.Y ;  /* 0x00000000000f7919 */ /* 0x000e620000002600 */
[----:B------:R-:W-:Y:S01]  /*0980*/  ULDC UR6, c[0x0][0x28c] ;  /* 0x0000a30000067ab9 */ /* 0x000fe20000000800 */
[----:B------:R-:W-:Y:S01]  /*0990*/  ISETP.NE.AND P0, PT, R7, 0x2, PT ;  /* 0x000000020700780c */ /* 0x000fe20003f05270 */
[----:B------:R-:W-:Y:S01]  /*09a0*/  UIADD3 UR6, UR6, 0x7f, URZ ;  /* 0x0000007f06067890 */ /* 0x000fe2000fffe03f */
[----:B------:R-:W2:Y:S01]  /*09b0*/  S2R R6, SR_CTAID.X ;  /* 0x0000000000067919 */ /* 0x000ea20000002500 */
[----:B------:R-:W-:Y:S01]  /*09c0*/  UMOV UR38, URZ ;  /* 0x0000003f00267c82 */ /* 0x000fe20008000000 */
[----:B------:R-:W-:Y:S01]  /*09d0*/  UMOV UR39, URZ ;  /* 0x0000003f00277c82 */ /* 0x000fe20008000000 */
[----:B------:R-:W-:Y:S01]  /*09e0*/  USHF.R.S32.HI UR7, URZ, 0x1f, UR6 ;  /* 0x0000001f3f077899 */ /* 0x000fe20008011406 */
[----:B------:R-:W-:-:S03]  /*09f0*/  ULDC.64 UR8, c[0x0][0x650] ;  /* 0x0001940000087ab9 */ /* 0x000fc60000000a00 */
[----:B------:R-:W-:-:S04]  /*0a00*/  ULEA.HI UR7, UR7, UR6, URZ, 0x7 ;  /* 0x0000000607077291 */ /* 0x000fc8000f8f383f */
[----:B------:R-:W-:Y:S01]  /*0a10*/  USHF.R.S32.HI UR40, URZ, 0x7, UR7 ;  /* 0x000000073f287899 */ /* 0x000fe20008011407 */
[----:B0-----:R-:W-:-:S13]  /*0a20*/  ISETP.NE.AND P1, PT, R2, 0x1, PT ;  /* 0x000000010200780c */ /* 0x001fda0003f25270 */
[----:B------:R-:W2:Y:S01]  /*0a30*/  @P1 LDC R17, c[0x0][0x10] ;  /* 0x00000400ff111b82 */ /* 0x000ea20000000800 */
[----:B-1----:R-:W-:Y:S02]  /*0a40*/  @P1 IMAD.MOV.U32 R8, RZ, RZ, R15 ;  /* 0x000000ffff081224 */ /* 0x002fe400078e000f */
[----:B------:R-:W-:Y:S02]  /*0a50*/  @P1 IMAD.MOV.U32 R9, RZ, RZ, RZ ;  /* 0x000000ffff091224 */ /* 0x000fe400078e00ff */
[----:B------:R-:W-:-:S03]  /*0a60*/  @P1 IMAD.MOV.U32 R7, RZ, RZ, RZ ;  /* 0x000000ffff071224 */ /* 0x000fc600078e00ff */
[----:B------:R-:W0:Y:S01]  /*0a70*/  @!P1 LDC R3, c[0x0][0xc] ;  /* 0x00000300ff039b82 */ /* 0x000e220000000800 */
[----:B------:R-:W-:Y:S01]  /*0a80*/  ULDC UR4, c[0x0][0xc] ;  /* 0x0000030000047ab9 */ /* 0x000fe20000000800 */
[----:B------:R-:W-:Y:S02]  /*0a90*/  ULDC UR5, c[0x0][0x10] ;  /* 0x0000040000057ab9 */ /* 0x000fe40000000800 */
[----:B------:R-:W-:-:S04]  /*0aa0*/  UIMAD.WIDE.U32 UR4, UR4, UR5, URZ ;  /* 0x00000005040472a5 */ /* 0x000fc8000f8e003f */
[----:B------:R-:W1:Y:S01]  /*0ab0*/  LDC R0, c[0x0][0x14] ;  /* 0x00000500ff007b82 */ /* 0x000e620000000800 */
[----:B--2---:R-:W-:-:S04]  /*0ac0*/  @P1 IMAD.WIDE.U32 R16, R6, R17, R8 ;  /* 0x0000001106101225 */ /* 0x004fc800078e0008 */
[----:B------:R-:W-:Y:S02]  /*0ad0*/  @P1 IMAD.IADD R17, R17, 0x1, R7 ;  /* 0x0000000111111824 */ /* 0x000fe400078e0207 */
[----:B------:R-:W-:Y:S02]  /*0ae0*/  IMAD.MOV.U32 R7, RZ, RZ, RZ ;  /* 0x000000ffff077224 */ /* 0x000fe400078e00ff */
[----:B0-----:R-:W-:-:S04]  /*0af0*/  @!P1 IMAD.WIDE.U32 R8, R3, R15, R6 ;  /* 0x0000000f03089225 */ /* 0x001fc800078e0006 */
[----:B------:R-:W-:Y:S02]  /*0b00*/  @!P1 IMAD.MOV.U32 R16, RZ, RZ, R8 ;  /* 0x000000ffff109224 */ /* 0x000fe400078e0008 */
[----:B-1----:R-:W-:-:S04]  /*0b10*/  IMAD.WIDE.U32 R10, R0, UR4, RZ ;  /* 0x00000004000a7c25 */ /* 0x002fc8000f8e00ff */
[----:B------:R-:W-:Y:S01]  /*0b20*/  IMAD R3, R0, UR5, RZ ;  /* 0x0000000500037c24 */ /* 0x000fe2000f8e02ff */
[----:B------:R0:W-:Y:S01]  /*0b30*/  STL.64 [R1], R10 ;  /* 0x0000000a01007387 */ /* 0x0001e20000100a00 */
[----:B------:R-:W-:Y:S02]  /*0b40*/  @!P1 IMAD.MOV.U32 R17, RZ, RZ, R9 ;  /* 0x000000ffff119224 */ /* 0x000fe400078e0009 */
[----:B------:R-:W-:Y:S01]  /*0b50*/  IMAD.IADD R0, R11, 0x1, R3 ;  /* 0x000000010b007824 */ /* 0x000fe200078e0203 */
[----:B------:R-:W-:Y:S06]  /*0b60*/  @P0 BRA `(.L_x_9) ;  /* 0x0000000000280947 */ /* 0x000fec0003800000 */
[----:B------:R-:W-:Y:S01]  /*0b70*/  UIMAD.WIDE.U32 UR4, UR40, 0x24924925, URZ ;  /* 0x24924925280478a5 */ /* 0x000fe2000f8e003f */
[----:B------:R-:W-:Y:S01]  /*0b80*/  IADD3 R16, P0, R16, R10, RZ ;  /* 0x0000000a10107210 */ /* 0x000fe20007f1e0ff */
[----:B------:R-:W-:Y:S02]  /*0b90*/  UISETP.GE.U32.AND UP0, UPT, UR40, 0x7, UPT ;  /* 0x000000072800788c */ /* 0x000fe4000bf06070 */
[----:B------:R-:W-:Y:S02]  /*0ba0*/  UIADD3 UR4, -UR5, UR40, URZ ;  /* 0x0000002805047290 */ /* 0x000fe4000fffe13f */
[----:B------:R-:W-:Y:S01]  /*0bb0*/  IMAD.X R17, R0, 0x1, R17, P0 ;  /* 0x0000000100117824 */ /* 0x000fe200000e0611 */
[----:B------:R-:W-:Y:S01]  /*0bc0*/  UMOV UR39, URZ ;  /* 0x0000003f00277c82 */ /* 0x000fe20008000000 */
[----:B------:R-:W-:-:S04]  /*0bd0*/  ULEA.HI UR4, UR4, UR5, URZ, 0x1f ;  /* 0x0000000504047291 */ /* 0x000fc8000f8ff83f */
[----:B------:R-:W-:-:S04]  /*0be0*/  USHF.R.U32.HI UR4, URZ, 0x2, UR4 ;  /* 0x000000023f047899 */ /* 0x000fc80008011604 */
[----:B------:R-:W-:Y:S02]  /*0bf0*/  @UP0 ULOP3.LUT UR39, UR4, 0x1, URZ, 0xc0, !UPT ;  /* 0x0000000104270892 */ /* 0x000fe4000f8ec03f */
[----:B------:R-:W-:-:S12]  /*0c00*/  UIMAD UR38, UR4, -0x7, UR40 ;  /* 0xfffffff9042678a4 */ /* 0x000fd8000f8e0228 */
.L_x_9:
[----:B------:R-:W-:Y:S01]  /*0c10*/  ISETP.GE.U32.AND P0, PT, R16, UR8, PT ;  /* 0x0000000810007c0c */ /* 0x000fe2000bf06070 */
[----:B------:R-:W-:Y:S01]  /*0c20*/  IMAD.MOV.U32 R22, RZ, RZ, -0x1 ;  /* 0xffffffffff167424 */ /* 0x000fe200078e00ff */
[----:B------:R-:W-:Y:S01]  /*0c30*/  PRMT R3, RZ, 0x7610, R3 ;  /* 0x00007610ff037816 */ /* 0x000fe20000000003 */
[----:B------:R-:W-:Y:S01]  /*0c40*/  IMAD.MOV.U32 R18, RZ, RZ, -0x1 ;  /* 0xffffffffff127424 */ /* 0x000fe200078e00ff */
[----:B------:R-:W-:Y:S01]  /*0c50*/  ISETP.GE.U32.AND.EX P0, PT, R17, UR9, PT, P0 ;  /* 0x0000000911007c0c */ /* 0x000fe2000bf06100 */
[----:B------:R-:W-:-:S12]  /*0c60*/  IMAD.MOV.U32 R19, RZ, RZ, -0x1 ;  /* 0xffffffffff137424 */ /* 0x000fd800078e00ff */
[----:B------:R-:W-:Y:S05]  /*0c70*/  @P0 BRA `(.L_x_10) ;  /* 0x0000000400580947 */ /* 0x000fea0003800000 */
[----:B------:R-:W1:Y:S01]  /*0c80*/  LDC.64 R20, c[0x0][0x628] ;  /* 0x00018a00ff147b82 */ /* 0x000e620000000a00 */
[----:B------:R-:W-:Y:S02]  /*0c90*/  IMAD.MOV.U32 R8, RZ, RZ, R16 ;  /* 0x000000ffff087224 */ /* 0x000fe400078e0010 */
[----:B------:R-:W-:-:S05]  /*0ca0*/  IMAD.MOV.U32 R9, RZ, RZ, R17 ;  /* 0x000000ffff097224 */ /* 0x000fca00078e0011 */
[----:B------:R-:W2:Y:S08]  /*0cb0*/  LDC R18, c[0x0][0x630] ;  /* 0x00018c00ff127b82 */ /* 0x000eb00000000800 */
[----:B------:R-:W3:Y:S01]  /*0cc0*/  LDC.64 R24, c[0x0][0x620] ;  /* 0x00018800ff187b82 */ /* 0x000ee20000000a00 */
[----:B-1----:R-:W-:-:S04]  /*0cd0*/  ISETP.NE.U32.AND P0, PT, R20, RZ, PT ;  /* 0x000000ff1400720c */ /* 0x002fc80003f05070 */
[----:B------:R-:W-:-:S13]  /*0ce0*/  ISETP.NE.AND.EX P0, PT, R21, RZ, PT, P0 ;  /* 0x000000ff1500720c */ /* 0x000fda0003f05300 */
[----:B--23--:R-:W-:Y:S05]  /*0cf0*/  @!P0 BRA `(.L_x_11) ;  /* 0x0000000000288947 */ /* 0x00cfea0003800000 */
[----:B------:R-:W1:Y:S02]  /*0d00*/  LDC R3, c[0x0][0x634] ;  /* 0x00018d00ff037b82 */ /* 0x000e640000000800 */
[----:B-1----:R-:W-:-:S05]  /*0d10*/  IADD3 R3, P0, R16, R3, RZ ;  /* 0x0000000310037210 */ /* 0x002fca0007f1e0ff */
[----:B------:R-:W-:-:S04]  /*0d20*/  IMAD.X R19, RZ, RZ, R17, P0 ;  /* 0x000000ffff137224 */ /* 0x000fc800000e0611 */
[----:B------:R-:W-:-:S04]  /*0d30*/  IMAD.WIDE.U32 R8, R19, R20, RZ ;  /* 0x0000001413087225 */ /* 0x000fc800078e00ff */
[----:B0-----:R-:W-:-:S04]  /*0d40*/  IMAD.WIDE.U32 R10, P0, R3, R21, R8 ;  /* 0x00000015030a7225 */ /* 0x001fc80007800008 */
[----:B------:R-:W-:-:S04]  /*0d50*/  IMAD.WIDE.U32 R8, R3, R20, RZ ;  /* 0x0000001403087225 */ /* 0x000fc800078e00ff */
[----:B------:R-:W-:Y:S01]  /*0d60*/  IMAD.X R13, RZ, RZ, RZ, P0 ;  /* 0x000000ffff0d7224 */ /* 0x000fe200000e06ff */
[----:B------:R-:W-:Y:S01]  /*0d70*/  IADD3 RZ, P0, R9, R10, RZ ;  /* 0x0000000a09ff7210 */ /* 0x000fe20007f1e0ff */
[----:B------:R-:W-:-:S04]  /*0d80*/  IMAD.MOV.U32 R12, RZ, RZ, R11 ;  /* 0x000000ffff0c7224 */ /* 0x000fc800078e000b */
[----:B------:R-:W-:-:S08]  /*0d90*/  IMAD.WIDE.U32.X R8, R19, R21, R12, P0 ;  /* 0x0000001513087225 */ /* 0x000fd000000e040c */
.L_x_11:
[-CC-:B------:R-:W-:Y:S01]  /*0da0*/  SHF.R.U64 R30, R8, R18.reuse, R9.reuse ;  /* 0x00000012081e7219 */ /* 0x180fe20000001209 */
[----:B------:R-:W1:Y:S01]  /*0db0*/  LDC R12, c[0x0][0x618] ;  /* 0x00018600ff0c7b82 */ /* 0x000e620000000800 */
[----:B------:R-:W-:Y:S01]  /*0dc0*/  SHF.R.U32.HI R7, RZ, R18, R9 ;  /* 0x00000012ff077219 */ /* 0x000fe20000011609 */
[----:B------:R-:W-:Y:S01]  /*0dd0*/  ULDC UR4, c[0x0][0x150] ;  /* 0x0000540000047ab9 */ /* 0x000fe20000000800 */
[----:B0-----:R-:W-:Y:S02]  /*0de0*/  IADD3 R11, P0, RZ, -R30, RZ ;  /* 0x8000001eff0b7210 */ /* 0x001fe40007f1e0ff */
[----:B------:R-:W-:-:S03]  /*0df0*/  I2FP.F32.U32 R3, R6 ;  /* 0x0000000600037245 */ /* 0x000fc60000201000 */
[----:B------:R-:W0:Y:S01]  /*0e00*/  LDC.64 R26, c[0x0][0x640] ;  /* 0x00019000ff1a7b82 */ /* 0x000e220000000a00 */
[----:B------:R-:W-:Y:S02]  /*0e10*/  IMAD.X R13, RZ, RZ, ~R7, P0 ;  /* 0x000000ffff0d7224 */ /* 0x000fe400000e0e07 */
[----:B------:R-:W-:Y:S01]  /*0e20*/  FMUL R3, R3, UR4 ;  /* 0x0000000403037c20 */ /* 0x000fe20008400000 */
[----:B------:R-:W-:Y:S01]  /*0e30*/  IMAD.WIDE.U32 R8, R11, R24, R16 ;  /* 0x000000180b087225 */ /* 0x000fe200078e0010 */
[----:B------:R-:W-:-:S03]  /*0e40*/  ULDC UR4, c[0x0][0x154] ;  /* 0x0000550000047ab9 */ /* 0x000fc60000000800 */
[----:B------:R-:W-:Y:S01]  /*0e50*/  IMAD R10, R13, R24, RZ ;  /* 0x000000180d0a7224 */ /* 0x000fe200078e02ff */
[----:B------:R-:W2:Y:S01]  /*0e60*/  LDC R7, c[0x0][0x144] ;  /* 0x00005100ff077b82 */ /* 0x000ea20000000800 */
[----:B------:R-:W3:Y:S02]  /*0e70*/  F2I.U32.TRUNC.NTZ R3, R3 ;  /* 0x0000000300037305 */ /* 0x000ee4000020f000 */
[----:B------:R-:W-:-:S04]  /*0e80*/  IMAD R11, R11, R25, R10 ;  /* 0x000000190b0b7224 */ /* 0x000fc800078e020a */
[----:B------:R-:W-:Y:S01]  /*0e90*/  IMAD.IADD R9, R9, 0x1, R11 ;  /* 0x0000000109097824 */ /* 0x000fe200078e020b */
[----:B------:R-:W4:Y:S01]  /*0ea0*/  LDC R18, c[0x0][0x608] ;  /* 0x00018200ff127b82 */ /* 0x000f220000000800 */
[----:B------:R-:W-:-:S03]  /*0eb0*/  IMAD.MOV.U32 R11, RZ, RZ, -0x1 ;  /* 0xffffffffff0b7424 */ /* 0x000fc600078e00ff */
[-C--:B-1----:R-:W-:Y:S02]  /*0ec0*/  SHF.R.U64 R22, R8, R12.reuse, R9 ;  /* 0x0000000c08167219 */ /* 0x082fe40000001209 */
[----:B------:R-:W-:Y:S02]  /*0ed0*/  I2FP.F32.U32 R8, R15 ;  /* 0x0000000f00087245 */ /* 0x000fe40000201000 */
[----:B------:R-:W1:Y:S01]  /*0ee0*/  LDC R24, c[0x0][0x658] ;  /* 0x00019600ff187b82 */ /* 0x000e620000000800 */
[----:B0-----:R-:W-:Y:S01]  /*0ef0*/  ISETP.NE.U32.AND P0, PT, R26, RZ, PT ;  /* 0x000000ff1a00720c */ /* 0x001fe20003f05070 */
[----:B---3--:R-:W-:Y:S01]  /*0f00*/  IMAD.MOV R10, RZ, RZ, -R3 ;  /* 0x000000ffff0a7224 */ /* 0x008fe200078e0a03 */
[----:B------:R-:W-:Y:S01]  /*0f10*/  SHF.R.U32.HI R9, RZ, R12, R9 ;  /* 0x0000000cff097219 */ /* 0x000fe20000011609 */
[----:B------:R-:W-:Y:S01]  /*0f20*/  FMUL R8, R8, UR4 ;  /* 0x0000000408087c20 */ /* 0x000fe20008400000 */
[----:B------:R-:W-:-:S03]  /*0f30*/  ISETP.NE.AND.EX P0, PT, R27, RZ, PT, P0 ;  /* 0x000000ff1b00720c */ /* 0x000fc60003f05300 */
[----:B------:R-:W0:Y:S01]  /*0f40*/  LDC R20, c[0x0][0x148] ;  /* 0x00005200ff147b82 */ /* 0x000e220000000800 */
[----:B--2---:R-:W-:-:S07]  /*0f50*/  IMAD R3, R7, R10, R6 ;  /* 0x0000000a07037224 */ /* 0x004fce00078e0206 */
[----:B------:R-:W2:Y:S01]  /*0f60*/  LDC R21, c[0x0][0x600] ;  /* 0x00018000ff157b82 */ /* 0x000ea20000000800 */
[-CC-:B----4-:R-:W-:Y:S02]  /*0f70*/  SHF.R.U64 R32, R22, R18.reuse, R9.reuse ;  /* 0x0000001216207219 */ /* 0x190fe40000001209 */
[----:B------:R-:W-:Y:S01]  /*0f80*/  SHF.R.U32.HI R7, RZ, R18, R9 ;  /* 0x00000012ff077219 */ /* 0x000fe20000011609 */
[----:B------:R-:W-:Y:S01]  /*0f90*/  IMAD.MOV.U32 R9, RZ, RZ, 0x1 ;  /* 0x00000001ff097424 */ /* 0x000fe200078e00ff */
[----:B------:R3:W4:Y:S03]  /*0fa0*/  F2I.U32.TRUNC.NTZ R18, R8 ;  /* 0x0000000800127305 */ /* 0x000726000020f000 */
[----:B------:R-:W0:Y:S01]  /*0fb0*/  LDC R25, c[0x0][0x648] ;  /* 0x00019200ff197b82 */ /* 0x000e220000000800 */
[-C--:B-1----:R-:W-:Y:S02]  /*0fc0*/  SHF.L.U32 R6, R11, R24.reuse, RZ ;  /* 0x000000180b067219 */ /* 0x082fe400000006ff */
[----:B------:R-:W-:-:S02]  /*0fd0*/  SHF.R.U64 R34, R32, R24, R7 ;  /* 0x0000001820227219 */ /* 0x000fc40000001207 */
[----:B------:R-:W-:Y:S02]  /*0fe0*/  LOP3.LUT R13, RZ, R6, RZ, 0x33, !PT ;  /* 0x00000006ff0d7212 */ /* 0x000fe400078e33ff */
[-C--:B------:R-:W-:Y:S01]  /*0ff0*/  SHF.R.U32.HI R7, RZ, R24.reuse, R7 ;  /* 0x00000018ff077219 */ /* 0x080fe20000011607 */
[----:B------:R-:W1:Y:S01]  /*1000*/  LDC R29, c[0x0][0x638] ;  /* 0x00018e00ff1d7b82 */ /* 0x000e620000000800 */
[----:B------:R-:W-:Y:S01]  /*1010*/  SHF.L.U32 R12, R9, R24, RZ ;  /* 0x00000018090c7219 */ /* 0x000fe200000006ff */
[----:B------:R-:W-:-:S06]  /*1020*/  IMAD.MOV.U32 R6, RZ, RZ, R34 ;  /* 0x000000ffff067224 */ /* 0x000fcc00078e0022 */
[----:B------:R-:W0:Y:S01]  /*1030*/  LDC R28, c[0x0][0x610] ;  /* 0x00018400ff1c7b82 */ /* 0x000e220000000800 */
[----:B---34-:R-:W-:Y:S05]  /*1040*/  @!P0 BRA `(.L_x_12) ;  /* 0x0000000000288947 */ /* 0x018fea0003800000 */
[----:B------:R-:W3:Y:S02]  /*1050*/  LDC R11, c[0x0][0x64c] ;  /* 0x00019300ff0b7b82 */ /* 0x000ee40000000800 */
[----:B---3--:R-:W-:-:S05]  /*1060*/  IADD3 R11, P0, R34, R11, RZ ;  /* 0x0000000b220b7210 */ /* 0x008fca0007f1e0ff */
[----:B------:R-:W-:-:S04]  /*1070*/  IMAD.X R19, RZ, RZ, R7, P0 ;  /* 0x000000ffff137224 */ /* 0x000fc800000e0607 */
[----:B------:R-:W-:-:S04]  /*1080*/  IMAD.WIDE.U32 R6, R19, R26, RZ ;  /* 0x0000001a13067225 */ /* 0x000fc800078e00ff */
[----:B------:R-:W-:-:S04]  /*1090*/  IMAD.WIDE.U32 R8, P0, R11, R27, R6 ;  /* 0x0000001b0b087225 */ /* 0x000fc80007800006 */
[----:B------:R-:W-:-:S04]  /*10a0*/  IMAD.WIDE.U32 R6, R11, R26, RZ ;  /* 0x0000001a0b067225 */ /* 0x000fc800078e00ff */
[----:B------:R-:W-:Y:S01]  /*10b0*/  IMAD.X R11, RZ, RZ, RZ, P0 ;  /* 0x000000ffff0b7224 */ /* 0x000fe200000e06ff */
[----:B------:R-:W-:Y:S01]  /*10c0*/  IADD3 RZ, P0, R7, R8, RZ ;  /* 0x0000000807ff7210 */ /* 0x000fe20007f1e0ff */
[----:B------:R-:W-:-:S04]  /*10d0*/  IMAD.MOV.U32 R10, RZ, RZ, R9 ;  /* 0x000000ffff0a7224 */ /* 0x000fc800078e0009 */
[----:B------:R-:W-:-:S08]  /*10e0*/  IMAD.WIDE.U32.X R6, R19, R27, R10, P0 ;  /* 0x0000001b13067225 */ /* 0x000fd000000e040a */
.L_x_12:
[----:B0-----:R-:W-:Y:S01]  /*10f0*/  SHF.R.U64 R6, R6, R25, R7 ;  /* 0x0000001906067219 */ /* 0x001fe20000001207 */
[----:B--2---:R-:W-:Y:S01]  /*1100*/  VIADD R7, R21, 0xffffffff ;  /* 0xffffffff15077836 */ /* 0x004fe20000000000 */
[----:B------:R-:W-:Y:S01]  /*1110*/  LOP3.LUT R13, R32, R13, RZ, 0xc0, !PT ;  /* 0x0000000d200d7212 */ /* 0x000fe200078ec0ff */
[----:B------:R-:W-:Y:S02]  /*1120*/  IMAD.MOV R18, RZ, RZ, -R18 ;  /* 0x000000ffff127224 */ /* 0x000fe400078e0a12 */
[----:B------:R-:W-:Y:S01]  /*1130*/  IMAD.MOV R8, RZ, RZ, -R6 ;  /* 0x000000ffff087224 */ /* 0x000fe200078e0a06 */
[----:B------:R-:W-:Y:S01]  /*1140*/  LOP3.LUT R7, R22, R7, RZ, 0xc0, !PT ;  /* 0x0000000716077212 */ /* 0x000fe200078ec0ff */
[----:B------:R-:W-:Y:S02]  /*1150*/  IMAD R12, R12, R6, R13 ;  /* 0x000000060c0c7224 */ /* 0x000fe400078e020d */
[----:B------:R-:W-:Y:S02]  /*1160*/  @P1 IMAD R3, R20, R18, R15 ;  /* 0x0000001214031224 */ /* 0x000fe400078e020f */
[----:B-1----:R-:W-:-:S02]  /*1170*/  IMAD R6, R8, R29, R34 ;  /* 0x0000001d08067224 */ /* 0x002fc400078e0222 */
[----:B------:R-:W-:Y:S02]  /*1180*/  IMAD R22, R12, R28, R3 ;  /* 0x0000001c0c167224 */ /* 0x000fe400078e0203 */
[----:B------:R-:W-:Y:S02]  /*1190*/  IMAD R7, R6, R21, R7 ;  /* 0x0000001506077224 */ /* 0x000fe400078e0207 */
[----:B------:R-:W-:Y:S02]  /*11a0*/  IMAD.MOV.U32 R3, RZ, RZ, 0x1 ;  /* 0x00000001ff037424 */ /* 0x000fe400078e00ff */
[----:B------:R-:W-:Y:S01]  /*11b0*/  IMAD.MOV.U32 R19, RZ, RZ, R30 ;  /* 0x000000ffff137224 */ /* 0x000fe200078e001e */
[----:B------:R-:W-:Y:S02]  /*11c0*/  SEL R18, R7, R22, !P1 ;  /* 0x0000001607127207 */ /* 0x000fe40004800000 */
[----:B------:R-:W-:-:S07]  /*11d0*/  SEL R22, R22, R7, !P1 ;  /* 0x0000000716167207 */ /* 0x000fce0004800000 */
.L_x_10:
[----:B------:R-:W-:Y:S05]  /*11e0*/  @!P2 BRA `(.L_x_13) ;  /* 0x0000003800e4a947 */ /* 0x000fea0003800000 */
[----:B------:R-:W-:-:S13]  /*11f0*/  ISETP.GT.U32.AND P0, PT, R31, 0x1, PT ;  /* 0x000000011f00780c */ /* 0x000fda0003f04070 */
[----:B------:R-:W-:Y:S05]  /*1200*/  @P0 EXIT ;  /* 0x000000000000094d */ /* 0x000fea0003800000 */
.L_x_14:
[----:B------:R-:W-:-:S08]  /*1210*/  NOP ;  /* 0x0000000000007918 */ /* 0x000fd00000000000 */
[----:B------:R-:W1:Y:S02]  /*1220*/  USETMAXREG.TRY_ALLOC.CTAPOOL UP0, 0xe8 ;  /* 0x000000e8000079c8 */ /* 0x000e640008000600 */
[----:B-1----:R-:W-:-:S13]  /*1230*/  PLOP3.LUT P0, PT, PT, PT, UP0, 0x80, 0x0 ;  /* 0x000000000000781c */ /* 0x002fda0003f0f008 */
[----:B------:R-:W-:Y:S05]  /*1240*/  @!P0 BRA `(.L_x_14) ;  /* 0xfffffffc00f08947 */ /* 0x000fea000383ffff */
[----:B------:R-:W-:-:S13]  /*1250*/  LOP3.LUT P0, RZ, R3, 0xff, RZ, 0xc0, !PT ;  /* 0x000000ff03ff7812 */ /* 0x000fda000780c0ff */
[----:B------:R-:W-:Y:S05]  /*1260*/  @!P0 EXIT ;  /* 0x000000000000894d */ /* 0x000fea0003800000 */
[----:B------:R-:W2:Y:S01]  /*1270*/  LDL.64 R8, [R1] ;  /* 0x0000000001087983 */ /* 0x000ea20000100a00 */
[----:B------:R-:W-:Y:S01]  /*1280*/  SHF.R.S32.HI R4, RZ, 0x1f, R5 ;  /* 0x0000001fff047819 */ /* 0x000fe20000011405 */
[----:B------:R-:W1:Y:S01]  /*1290*/  S2UR UR4, SR_CgaCtaId ;  /* 0x00000000000479c3 */ /* 0x000e620000008800 */
[----:B------:R-:W-:Y:S01]  /*12a0*/  UMOV UR41, 0x400 ;  /* 0x0000040000297882 */ /* 0x000fe20000000000 */
[----:B------:R-:W-:Y:S01]  /*12b0*/  UISETP.LT.AND UP0, UPT, UR40, 0x1, UPT ;  /* 0x000000012800788c */ /* 0x000fe2000bf01270 */
[CC--:B------:R-:W-:Y:S01]  /*12c0*/  LEA.HI R3, R4.reuse, R5.reuse, RZ, 0x2 ;  /* 0x0000000504037211 */ /* 0x0c0fe200078f10ff */
[----:B------:R-:W-:Y:S01]  /*12d0*/  UIADD3 UR5, UR43, -0x1, URZ ;  /* 0xffffffff2b057890 */ /* 0x000fe2000fffe03f */
[----:B------:R-:W-:Y:S01]  /*12e0*/  LEA.HI R4, R4, R5, RZ, 0x5 ;  /* 0x0000000504047211 */ /* 0x000fe200078f28ff */
[----:B------:R-:W-:Y:S01]  /*12f0*/  USEL UR42, UR40, 0x1, UP0 ;  /* 0x00000001282a7887 */ /* 0x000fe20008000000 */
[--C-:B------:R-:W-:Y:S01]  /*1300*/  SHF.R.S32.HI R58, RZ, 0x2, R3.reuse ;  /* 0x00000002ff3a7819 */ /* 0x100fe20000011403 */
[----:B------:R-:W3:Y:S01]  /*1310*/  LDC R64, c[0x0][0x658] ;  /* 0x00019600ff407b82 */ /* 0x000ee20000000800 */
[----:B------:R-:W-:Y:S01]  /*1320*/  SHF.R.S32.HI R7, RZ, 0x1f, R3 ;  /* 0x0000001fff077819 */ /* 0x000fe20000011403 */
[----:B------:R-:W-:Y:S01]  /*1330*/  UISETP.NE.AND UP0, UPT, UR5, URZ, UPT ;  /* 0x0000003f0500728c */ /* 0x000fe2000bf05270 */
[----:B------:R-:W-:Y:S01]  /*1340*/  LOP3.LUT R6, R3, 0xfffffffc, RZ, 0xc0, !PT ;  /* 0xfffffffc03067812 */ /* 0x000fe200078ec0ff */
[----:B------:R-:W-:Y:S01]  /*1350*/  ULDC UR8, c[0x0][0x284] ;  /* 0x0000a10000087ab9 */ /* 0x000fe20000000800 */
[----:B------:R-:W-:Y:S01]  /*1360*/  LEA.HI R7, R7, R58, RZ, 0x3 ;  /* 0x0000003a07077211 */ /* 0x000fe200078f18ff */
[----:B------:R-:W-:Y:S01]  /*1370*/  USEL UR7, URZ, 0x1, UP0 ;  /* 0x000000013f077887 */ /* 0x000fe20008000000 */
[----:B------:R-:W-:Y:S01]  /*1380*/  SHF.R.S32.HI R3, RZ, 0x5, R4 ;  /* 0x00000005ff037819 */ /* 0x000fe20000011404 */
[----:B------:R-:W4:Y:S01]  /*1390*/  LDC.64 R62, c[0x0][0x5c8] ;  /* 0x00017200ff3e7b82 */ /* 0x000f220000000a00 */
[----:B------:R-:W-:Y:S01]  /*13a0*/  LOP3.LUT R7, R7, 0xfffffff8, RZ, 0xc0, !PT ;  /* 0xfffffff807077812 */ /* 0x000fe200078ec0ff */
[----:B------:R-:W-:Y:S01]  /*13b0*/  IMAD.IADD R6, R5, 0x1, -R6 ;  /* 0x0000000105067824 */ /* 0x000fe200078e0a06 */
[----:B------:R-:W-:Y:S01]  /*13c0*/  LOP3.LUT R72, R23, 0x1, RZ, 0xfc, !PT ;  /* 0x0000000117487812 */ /* 0x000fe200078efcff */
[----:B------:R-:W-:Y:S01]  /*13d0*/  IMAD.MOV.U32 R5, RZ, RZ, 0x1 ;  /* 0x00000001ff057424 */ /* 0x000fe200078e00ff */
[----:B------:R-:W-:Y:S01]  /*13e0*/  USHF.L.U32 UR47, UR40, 0x1, URZ ;  /* 0x00000001282f7899 */ /* 0x000fe2000800063f */
[----:B------:R-:W-:Y:S01]  /*13f0*/  IMAD.IADD R58, R58, 0x1, -R7 ;  /* 0x000000013a3a7824 */ /* 0x000fe200078e0a07 */
[----:B------:R-:W-:Y:S01]  /*1400*/  UIADD3 UR42, -UR42, UR40, URZ ;  /* 0x000000282a2a7290 */ /* 0x000fe2000fffe13f */
[----:B------:R-:W0:Y:S01]  /*1410*/  LDC R65, c[0x0][0x288] ;  /* 0x0000a200ff417b82 */ /* 0x000e220000000800 */
[----:B-1----:R-:W-:Y:S01]  /*1420*/  ULEA UR41, UR4, UR41, 0x18 ;  /* 0x0000002904297291 */ /* 0x002fe2000f8ec03f */
[C-C-:B------:R-:W-:Y:S01]  /*1430*/  IMAD R69, R3.reuse, -0x10, -R58.reuse ;  /* 0xfffffff003457824 */ /* 0x140fe200078e0a3a */
[--C-:B------:R-:W-:Y:S01]  /*1440*/  SHF.R.S32.HI R59, RZ, 0x1f, R58.reuse ;  /* 0x0000001fff3b7819 */ /* 0x100fe2000001143a */
[----:B------:R-:W-:Y:S01]  /*1450*/  USHF.L.U32 UR4, UR5, 0x3, URZ ;  /* 0x0000000305047899 */ /* 0x000fe2000800063f */
[----:B------:R-:W-:Y:S01]  /*1460*/  IMAD.SHL.U32 R60, R6, 0x2, RZ ;  /* 0x00000002063c7824 */ /* 0x000fe200078e00ff */
[----:B------:R-:W-:Y:S01]  /*1470*/  UIADD3 UR5, UR41, 0x180, URZ ;  /* 0x0000018029057890 */ /* 0x000fe2000fffe03f */
[----:B------:R-:W-:Y:S01]  /*1480*/  IMAD.U32 R73, RZ, RZ, UR7 ;  /* 0x00000007ff497e24 */ /* 0x000fe2000f8e00ff */
[----:B------:R-:W1:Y:S01]  /*1490*/  LDC R67, c[0x0][0x600] ;  /* 0x00018000ff437b82 */ /* 0x000e620000000800 */
[----:B------:R-:W-:Y:S01]  /*14a0*/  IMAD.WIDE R58, R3, 0x10, R58 ;  /* 0x00000010033a7825 */ /* 0x000fe200078e023a */
[----:B------:R-:W-:Y:S01]  /*14b0*/  UIADD3 UR6, UR41, 0x1c180, URZ ;  /* 0x0001c18029067890 */ /* 0x000fe2000fffe03f */
[----:B------:R-:W-:Y:S01]  /*14c0*/  SHF.R.S32.HI R61, RZ, 0x1f, R60 ;  /* 0x0000001fff3d7819 */ /* 0x000fe2000001143c */
[----:B------:R-:W-:Y:S01]  /*14d0*/  USHF.R.U32.HI UR5, URZ, 0x4, UR5 ;  /* 0x000000043f057899 */ /* 0x000fe20008011605 */
[----:B------:R-:W-:Y:S01]  /*14e0*/  IMAD.MOV.U32 R3, RZ, RZ, -0x1 ;  /* 0xffffffffff037424 */ /* 0x000fe200078e00ff */
[----:B------:R-:W-:Y:S01]  /*14f0*/  USHF.R.U32.HI UR6, URZ, 0x4, UR6 ;  /* 0x000000043f067899 */ /* 0x000fe20008011606 */
[----:B------:R-:W-:Y:S01]  /*1500*/  VIADD R69, R69, UR8 ;  /* 0x0000000845457c36 */ /* 0x000fe20008000000 */
[----:B------:R-:W-:Y:S01]  /*1510*/  UIADD3 UR48, UR41, 0x80, URZ ;  /* 0x0000008029307890 */ /* 0x000fe2000fffe03f */
[C---:B----4-:R-:W-:Y:S01]  /*1520*/  SHF.L.U64.HI R63, R62.reuse, 0x3, R63 ;  /* 0x000000033e3f7819 */ /* 0x050fe2000001023f */
[----:B------:R-:W-:Y:S01]  /*1530*/  ULOP3.LUT UR4, UR4, 0x8, URZ, 0xc0, !UPT ;  /* 0x0000000804047892 */ /* 0x000fe2000f8ec03f */
[-C--:B---3--:R-:W-:Y:S01]  /*1540*/  SHF.L.U32 R3, R3, R64.reuse, RZ ;  /* 0x0000004003037219 */ /* 0x088fe200000006ff */
[----:B------:R-:W-:Y:S01]  /*1550*/  ULOP3.LUT UR5, UR5, 0x3fff, URZ, 0xc0, !UPT ;  /* 0x00003fff05057892 */ /* 0x000fe2000f8ec03f */
[----:B------:R-:W-:Y:S01]  /*1560*/  SHF.L.U32 R64, R5, R64, RZ ;  /* 0x0000004005407219 */ /* 0x000fe200000006ff */
[----:B------:R-:W-:Y:S01]  /*1570*/  ULOP3.LUT UR6, UR6, 0x3fff, URZ, 0xc0, !UPT ;  /* 0x00003fff06067892 */ /* 0x000fe2000f8ec03f */
[----:B------:R-:W-:Y:S01]  /*1580*/  IMAD.SHL.U32 R62, R62, 0x8, RZ ;  /* 0x000000083e3e7824 */ /* 0x000fe200078e00ff */
[----:B------:R-:W-:Y:S01]  /*1590*/  LOP3.LUT R68, RZ, R3, RZ, 0x33, !PT ;  /* 0x00000003ff447212 */ /* 0x000fe200078e33ff */
[----:B0-----:R-:W-:Y:S01]  /*15a0*/  IMAD R65, R6, -0x2, R65 ;  /* 0xfffffffe06417824 */ /* 0x001fe200078e0241 */
[----:B------:R-:W-:-:S02]  /*15b0*/  ULEA UR43, UR43, UR48, 0x3 ;  /* 0x000000302b2b7291 */ /* 0x000fc4000f8e183f */
[----:B------:R-:W-:Y:S02]  /*15c0*/  ULOP3.LUT UR49, UR4, 0x8, URZ, 0x3c, !UPT ;  /* 0x0000000804317892 */ /* 0x000fe4000f8e3c3f */
[----:B------:R-:W-:Y:S01]  /*15d0*/  ULOP3.LUT UR44, UR4, 0x18, URZ, 0x3c, !UPT ;  /* 0x00000018042c7892 */ /* 0x000fe2000f8e3c3f */
[----:B-1----:R-:W-:Y:S01]  /*15e0*/  VIADD R67, R67, 0xffffffff ;  /* 0xffffffff43437836 */ /* 0x002fe20000000000 */
[----:B------:R-:W-:Y:S02]  /*15f0*/  ULOP3.LUT UR45, UR5, 0x10000, URZ, 0xfc, !UPT ;  /* 0x00010000052d7892 */ /* 0x000fe4000f8efc3f */
[----:B------:R-:W-:Y:S01]  /*1600*/  ULOP3.LUT UR46, UR6, 0x10000, URZ, 0xfc, !UPT ;  /* 0x00010000062e7892 */ /* 0x000fe2000f8efc3f */
[----:B--2---:R-:W-:-:S11]  /*1610*/  SHF.L.U64.HI R66, R8, 0x1, R0 ;  /* 0x0000000108427819 */ /* 0x004fd60000010200 */
.L_x_98:
[----:B------:R-:W-:-:S04]  /*1620*/  SHF.L.U32 R0, R73, 0x1f, RZ ;  /* 0x0000001f49007819 */ /* 0x000fc800000006ff */
[----:B------:R-:W0:Y:S02]  /*1630*/  SYNCS.PHASECHK.TRANS64.TRYWAIT P0, [UR43+-0x8], R0 ;  /* 0xfffff800ff0075a7 */ /* 0x000e24000800016b */
[----:B01-34-:R-:W-:Y:S05]  /*1640*/  @!P0 BRA `(.L_x_15) ;  /* 0x0000004800508947 */ /* 0x01bfea0003800000 */
.L_x_123:
[----:B------:R-:W-:Y:S02]  /*1650*/  ULDC UR4, c[0x0][0x28c] ;  /* 0x0000a30000047ab9 */ /* 0x000fe40000000800 */
[----:B------:R-:W-:-:S13]  /*1660*/  ISETP.LT.AND P0, PT, RZ, UR4, PT ;  /* 0x00000004ff007c0c */ /* 0x000fda000bf01270 */
[----:B------:R-:W-:Y:S05]  /*1670*/  @P0 BRA `(.L_x_16) ;  /* 0x0000000000400947 */ /* 0x000fea0003800000 */
[----:B0-----:R-:W-:Y:S01]  /*1680*/  MOV R0, 0x0 ;  /* 0x0000000000007802 */ /* 0x001fe20000000f00 */
[----:B------:R-:W-:Y:S01]  /*1690*/  ULDC.64 UR4, c[0x4][0x68] ;  /* 0x01001a0000047ab9 */ /* 0x000fe20000000a00 */
[----:B------:R-:W-:Y:S01]  /*16a0*/  ULDC.64 UR6, c[0x4][0x8] ;  /* 0x0100020000067ab9 */ /* 0x000fe20000000a00 */
[----:B------:R-:W-:Y:S01]  /*16b0*/  IMAD.U32 R4, RZ, RZ, UR4 ;  /* 0x00000004ff047e24 */ /* 0x000fe2000f8e00ff */
[----:B------:R0:W1:Y:S01]  /*16c0*/  LDC.64 R14, c[0x4][R0] ;  /* 0x01000000000e7b82 */ /* 0x0000620000000a00 */
[----:B------:R-:W-:Y:S01]  /*16d0*/  IMAD.U32 R5, RZ, RZ, UR5 ;  /* 0x00000005ff057e24 */ /* 0x000fe2000f8e00ff */
[----:B------:R-:W-:Y:S01]  /*16e0*/  ULDC.64 UR4, c[0x4][0x70] ;  /* 0x01001c0000047ab9 */ /* 0x000fe20000000a00 */
[----:B------:R-:W-:Y:S02]  /*16f0*/  IMAD.U32 R10, RZ, RZ, UR6 ;  /* 0x00000006ff0a7e24 */ /* 0x000fe4000f8e00ff */
[----:B------:R-:W-:Y:S02]  /*1700*/  IMAD.U32 R6, RZ, RZ, UR4 ;  /* 0x00000004ff067e24 */ /* 0x000fe4000f8e00ff */
[----:B------:R-:W-:-:S02]  /*1710*/  IMAD.U32 R7, RZ, RZ, UR5 ;  /* 0x00000005ff077e24 */ /* 0x000fc4000f8e00ff */
[----:B------:R-:W-:Y:S02]  /*1720*/  IMAD.U32 R11, RZ, RZ, UR7 ;  /* 0x00000007ff0b7e24 */ /* 0x000fe4000f8e00ff */
[----:B------:R-:W-:Y:S02]  /*1730*/  IMAD.MOV.U32 R8, RZ, RZ, 0x1e1 ;  /* 0x000001e1ff087424 */ /* 0x000fe400078e00ff */
[----:B------:R-:W-:Y:S02]  /*1740*/  IMAD.MOV.U32 R12, RZ, RZ, 0x1 ;  /* 0x00000001ff0c7424 */ /* 0x000fe400078e00ff */
[----:B0-----:R-:W-:-:S07]  /*1750*/  IMAD.MOV.U32 R13, RZ, RZ, RZ ;  /* 0x000000ffff0d7224 */ /* 0x001fce00078e00ff */
[----:B------:R-:W-:-:S07]  /*1760*/  LEPC R20, `(.L_x_16) ;  /* 0x000000001014794e */ /* 0x000fce0000000000 */
[----:B-1---5:R-:W-:Y:S05]  /*1770*/  CALL.ABS.NOINC R14 ;  /* 0x000000000e007343 */ /* 0x022fea0003c00000 */
.L_x_16:
[----:B------:R-:W-:-:S13]  /*1780*/  ISETP.NE.AND P0, PT, R72, 0x3, PT ;  /* 0x000000034800780c */ /* 0x000fda0003f05270 */
[----:B------:R-:W-:Y:S05]  /*1790*/  @!P0 BRA `(.L_x_17) ;  /* 0x0000000000048947 */ /* 0x000fea0003800000 */
[----:B------:R-:W-:Y:S01]  /*17a0*/  BPT.TRAP 0x1 ;  /* 0x000000040000795c */ /* 0x000fe20000300000 */
.L_x_17:
[----:B0-----:R-:W-:Y:S02]  /*17b0*/  IMAD.U32 R3, RZ, RZ, UR38 ;  /* 0x00000026ff037e24 */ /* 0x001fe4000f8e00ff */
[----:B------:R-:W-:-:S03]  /*17c0*/  IMAD.U32 R0, RZ, RZ, UR39 ;  /* 0x00000027ff007e24 */ /* 0x000fc6000f8e00ff */
[----:B------:R-:W-:Y:S02]  /*17d0*/  LEA R3, R3, UR41, 0x3 ;  /* 0x0000002903037c11 */ /* 0x000fe4000f8e18ff */
[----:B------:R-:W-:-:S04]  /*17e0*/  SHF.L.U32 R0, R0, 0x1f, RZ ;  /* 0x0000001f00007819 */ /* 0x000fc800000006ff */
[----:B------:R0:W1:Y:S01]  /*17f0*/  SYNCS.PHASECHK.TRANS64.TRYWAIT P1, [R3+URZ], R0 ;  /* 0x00000000030075a7 */ /* 0x000062000802017f */
[----:B------:R-:W-:Y:S05]  /*1800*/  @!P0 BRA `(.L_x_18) ;  /* 0x0000000000048947 */ /* 0x000fea0003800000 */
[----:B------:R-:W-:Y:S01]  /*1810*/  BPT.TRAP 0x1 ;  /* 0x000000040000795c */ /* 0x000fe20000300000 */
.L_x_18:
[----:B-1----:R-:W-:Y:S05]  /*1820*/  @P1 BRA `(.L_x_19) ;  /* 0x0000000000081947 */ /* 0x002fea0003800000 */
[----:B------:R-:W1:Y:S02]  /*1830*/  SYNCS.PHASECHK.TRANS64.TRYWAIT P1, [R3+URZ], R0 ;  /* 0x00000000030075a7 */ /* 0x000e64000802017f */
[----:B-1----:R-:W-:Y:S05]  /*1840*/  @!P1 BRA `(.L_x_20) ;  /* 0x0000004400e89947 */ /* 0x002fea0003800000 */
.L_x_19:
[----:B------:R-:W-:Y:S05]  /*1850*/  WARPSYNC.ALL ;  /* 0x0000000000007948 */ /* 0x000fea0003800000 */
[----:B------:R-:W-:Y:S01]  /*1860*/  ULEA UR8, UR38, UR45, 0xa ;  /* 0x0000002d26087291 */ /* 0x000fe2000f8e503f */
[----:B------:R-:W-:Y:S01]  /*1870*/  WARPGROUP.ARRIVE ;  /* 0x00000000000079c5 */ /* 0x000fe20000000000 */
[----:B------:R-:W-:Y:S01]  /*1880*/  ULEA UR9, UR38, UR46, 0xa ;  /* 0x0000002e26097291 */ /* 0x000fe2000f8e503f */
[----:B01----:R-:W-:Y:S01]  /*1890*/  IMAD.U32 R0, RZ, RZ, UR42 ;  /* 0x0000002aff007e24 */ /* 0x003fe2000f8e00ff */
[----:B------:R-:W-:Y:S01]  /*18a0*/  UMOV UR5, 0x40000040 ;  /* 0x4000004000057882 */ /* 0x000fe20000000000 */
[----:B------:R-:W-:-:S02]  /*18b0*/  UMOV UR7, 0x40000040 ;  /* 0x4000004000077882 */ /* 0x000fc40000000000 */
[----:B------:R-:W-:Y:S01]  /*18c0*/  UMOV UR4, UR8 ;  /* 0x0000000800047c82 */ /* 0x000fe20008000000 */
[----:B------:R-:W-:Y:S01]  /*18d0*/  ISETP.GE.AND P1, PT, R0, 0x1, PT ;  /* 0x000000010000780c */ /* 0x000fe20003f26270 */
[----:B------:R-:W-:Y:S02]  /*18e0*/  UMOV UR6, UR9 ;  /* 0x0000000900067c82 */ /* 0x000fe40008000000 */
[----:B------:R-:W-:Y:S01]  /*18f0*/  HGMMA.64x64x16.F32.BF16 R24, gdesc[UR4], RZ, !UPT, gsb0 ;  /* 0x00e00000041879f0 */ /* 0x000fe2000c0018ff */
[----:B------:R-:W-:Y:S02]  /*1900*/  UIADD3 UR4, UR8, 0x2, URZ ;  /* 0x0000000208047890 */ /* 0x000fe4000fffe03f */
[----:B------:R-:W-:Y:S01]  /*1910*/  UIADD3 UR6, UR9, 0x2, URZ ;  /* 0x0000000209067890 */ /* 0x000fe2000fffe03f */
[----:B------:R-:W-:Y:S01]  /*1920*/  UMOV UR5, 0x40000040 ;  /* 0x4000004000057882 */ /* 0x000fe20000000000 */
[----:B------:R-:W-:Y:S01]  /*1930*/  UMOV UR7, 0x40000040 ;  /* 0x4000004000077882 */ /* 0x000fe20000000000 */
[----:B------:R-:W-:-:S02]  /*1940*/  WARPGROUP.DEPBAR.LE gsb0, 0x0 ;  /* 0x00008000000079c5 */ /* 0x000fc40000010000 */
[----:B------:R-:W-:-:S06]  /*1950*/  WARPGROUP.ARRIVE ;  /* 0x00000000000079c5 */ /* 0x000fcc0000000000 */
[----:B------:R-:W-:Y:S01]  /*1960*/  HGMMA.64x64x16.F32.BF16 R24, gdesc[UR4], R24, gsb0 ;  /* 0x00e00000041879f0 */ /* 0x000fe20008001818 */
[----:B------:R-:W-:Y:S02]  /*1970*/  UIADD3 UR4, UR8, 0x4, URZ ;  /* 0x0000000408047890 */ /* 0x000fe4000fffe03f */
[----:B------:R-:W-:Y:S01]  /*1980*/  UIADD3 UR6, UR9, 0x4, URZ ;  /* 0x0000000409067890 */ /* 0x000fe2000fffe03f */
[----:B------:R-:W-:Y:S01]  /*1990*/  UMOV UR5, 0x40000040 ;  /* 0x4000004000057882 */ /* 0x000fe20000000000 */
[----:B------:R-:W-:Y:S01]  /*19a0*/  UMOV UR7, 0x40000040 ;  /* 0x4000004000077882 */ /* 0x000fe20000000000 */
[----:B------:R-:W-:Y:S02]  /*19b0*/  WARPGROUP.DEPBAR.LE gsb0, 0x0 ;  /* 0x00008000000079c5 */ /* 0x000fe40000010000 */
        /* <DEDUP_REMOVED lines=36> */
[----:B------:R-:W-:Y:S03]  /*1c00*/  HGMMA.64x64x16.F32.BF16 R24, gdesc[UR4], R24, gsb0 ;  /* 0x00e00000041879f0 */ /* 0x000fe60008001818 */
[----:B------:R-:W-:Y:S02]  /*1c10*/  WARPGROUP.DEPBAR.LE gsb0, 0x0 ;  /* 0x00008000000079c5 */ /* 0x000fe40000010000 */
[----:B------:R-:W-:Y:S05]  /*1c20*/  @!P1 BRA `(.L_x_21) ;  /* 0x0000000400809947 */ /* 0x000fea0003800000 */
[----:B------:R-:W-:Y:S01]  /*1c30*/  UIADD3 UR8, UR38, 0x1, URZ ;  /* 0x0000000126087890 */ /* 0x000fe2000fffe03f */
[----:B------:R-:W-:Y:S01]  /*1c40*/  IMAD.U32 R0, RZ, RZ, UR42 ;  /* 0x0000002aff007e24 */ /* 0x000fe2000f8e00ff */
[----:B------:R-:W-:Y:S02]  /*1c50*/  UMOV UR9, UR38 ;  /* 0x0000002600097c82 */ /* 0x000fe40008000000 */
[----:B------:R-:W-:-:S04]  /*1c60*/  UISETP.NE.AND UP0, UPT, UR8, 0x7, UPT ;  /* 0x000000070800788c */ /* 0x000fc8000bf05270 */
[----:B------:R-:W-:Y:S02]  /*1c70*/  USEL UR4, URZ, 0x1, UP0 ;  /* 0x000000013f047887 */ /* 0x000fe40008000000 */
[----:B------:R-:W-:Y:S02]  /*1c80*/  USEL UR8, UR8, URZ, UP0 ;  /* 0x0000003f08087287 */ /* 0x000fe40008000000 */
[----:B------:R-:W-:-:S06]  /*1c90*/  ULOP3.LUT UR4, UR39, UR4, URZ, 0x3c, !UPT ;  /* 0x0000000427047292 */ /* 0x000fcc000f8e3c3f */
[----:B------:R-:W-:-:S07]  /*1ca0*/  IMAD.U32 R5, RZ, RZ, UR4 ;  /* 0x00000004ff057e24 */ /* 0x000fce000f8e00ff */
.L_x_28:
[----:B01----:R-:W-:Y:S05]  /*1cb0*/  @!P0 BRA `(.L_x_22) ;  /* 0x0000000000048947 */ /* 0x003fea0003800000 */
[----:B------:R-:W-:Y:S01]  /*1cc0*/  BPT.TRAP 0x1 ;  /* 0x000000040000795c */ /* 0x000fe20000300000 */
.L_x_22:
[----:B------:R-:W-:Y:S01]  /*1cd0*/  ULEA UR4, UR8, UR41, 0x3 ;  /* 0x0000002908047291 */ /* 0x000fe2000f8e183f */
[----:B------:R-:W-:-:S08]  /*1ce0*/  SHF.L.U32 R3, R5, 0x1f, RZ ;  /* 0x0000001f05037819 */ /* 0x000fd000000006ff */
[----:B------:R0:W1:Y:S01]  /*1cf0*/  SYNCS.PHASECHK.TRANS64.TRYWAIT P1, [UR4], R3 ;  /* 0x00000003ff0075a7 */ /* 0x0000620008020144 */
[----:B------:R-:W-:Y:S05]  /*1d00*/  @!P0 BRA `(.L_x_23) ;  /* 0x0000000000048947 */ /* 0x000fea0003800000 */
[----:B------:R-:W-:Y:S01]  /*1d10*/  BPT.TRAP 0x1 ;  /* 0x000000040000795c */ /* 0x000fe20000300000 */
.L_x_23:
[----:B-1----:R-:W-:Y:S05]  /*1d20*/  @P1 BRA `(.L_x_24) ;  /* 0x0000000000081947 */ /* 0x002fea0003800000 */
[----:B------:R-:W1:Y:S02]  /*1d30*/  SYNCS.PHASECHK.TRANS64.TRYWAIT P1, [UR4], R3 ;  /* 0x00000003ff0075a7 */ /* 0x000e640008020144 */
[----:B-1----:R-:W-:Y:S05]  /*1d40*/  @!P1 BRA `(.L_x_25) ;  /* 0x0000004000bc9947 */ /* 0x002fea0003800000 */
.L_x_24:
[----:B------:R-:W-:Y:S01]  /*1d50*/  ULEA UR11, UR8, UR45, 0xa ;  /* 0x0000002d080b7291 */ /* 0x000fe2000f8e503f */
[----:B------:R-:W-:Y:S01]  /*1d60*/  WARPGROUP.ARRIVE ;  /* 0x00000000000079c5 */ /* 0x000fe20000000000 */
[----:B------:R-:W-:Y:S01]  /*1d70*/  ULEA UR10, UR8, UR46, 0xa ;  /* 0x0000002e080a7291 */ /* 0x000fe2000f8e503f */
[----:B------:R-:W-:Y:S01]  /*1d80*/  UMOV UR5, 0x40000040 ;  /* 0x4000004000057882 */ /* 0x000fe20000000000 */
[----:B------:R-:W-:-:S03]  /*1d90*/  UMOV UR7, 0x40000040 ;  /* 0x4000004000077882 */ /* 0x000fc60000000000 */
[----:B------:R-:W-:Y:S02]  /*1da0*/  UMOV UR4, UR11 ;  /* 0x0000000b00047c82 */ /* 0x000fe40008000000 */
[----:B------:R-:W-:Y:S02]  /*1db0*/  UMOV UR6, UR10 ;  /* 0x0000000a00067c82 */ /* 0x000fe40008000000 */
[----:B------:R-:W-:Y:S01]  /*1dc0*/  HGMMA.64x64x16.F32.BF16 R24, gdesc[UR4], R24, gsb0 ;  /* 0x00e00000041879f0 */ /* 0x000fe20008001818 */
        /* <DEDUP_REMOVED lines=51> */
[----:B------:R-:W-:Y:S01]  /*2100*/  BPT.TRAP 0x1 ;  /* 0x000000040000795c */ /* 0x000fe20000300000 */
.L_x_26:
[----:B------:R-:W-:Y:S01]  /*2110*/  ULEA UR4, UR9, UR41, 0x3 ;  /* 0x0000002909047291 */ /* 0x000fe2000f8e183f */
[----:B------:R-:W-:-:S03]  /*2120*/  ISETP.GT.U32.AND P1, PT, R23, 0x1, PT ;  /* 0x000000011700780c */ /* 0x000fc60003f24070 */
[----:B------:R-:W-:-:S04]  /*2130*/  UIADD3 UR4, UR4, 0x38, URZ ;  /* 0x0000003804047890 */ /* 0x000fc8000fffe03f */
[----:B------:R-:W-:-:S09]  /*2140*/  UPRMT UR4, URZ, 0x654, UR4 ;  /* 0x000006543f047896 */ /* 0x000fd20008000004 */
[----:B------:R-:W-:Y:S01]  /*2150*/  SYNCS.ARRIVE.TRANS64.RED.A1T0 RZ, [UR4], RZ ;  /* 0x000000ffffff79a7 */ /* 0x000fe20008100404 */
[----:B------:R-:W-:Y:S05]  /*2160*/  @P1 BRA `(.L_x_27) ;  /* 0x0000000000041947 */ /* 0x000fea0003800000 */
[----:B------:R-:W-:Y:S01]  /*2170*/  BPT.TRAP 0x1 ;  /* 0x000000040000795c */ /* 0x000fe20000300000 */
.L_x_27:
[----:B------:R-:W-:Y:S01]  /*2180*/  UIADD3 UR8, UR8, 0x1, URZ ;  /* 0x0000000108087890 */ /* 0x000fe2000fffe03f */
[C---:B------:R-:W-:Y:S01]  /*2190*/  ISETP.GT.AND P1, PT, R0.reuse, 0x1, PT ;  /* 0x000000010000780c */ /* 0x040fe20003f24270 */
[----:B------:R-:W-:Y:S01]  /*21a0*/  UIADD3 UR9, UR9, 0x1, URZ ;  /* 0x0000000109097890 */ /* 0x000fe2000fffe03f */
[----:B------:R-:W-:Y:S01]  /*21b0*/  VIADD R0, R0, 0xffffffff ;  /* 0xffffffff00007836 */ /* 0x000fe20000000000 */
[----:B------:R-:W-:Y:S02]  /*21c0*/  UISETP.NE.AND UP0, UPT, UR8, 0x7, UPT ;  /* 0x000000070800788c */ /* 0x000fe4000bf05270 */
[----:B------:R-:W-:Y:S02]  /*21d0*/  UISETP.NE.AND UP1, UPT, UR9, 0x7, UPT ;  /* 0x000000070900788c */ /* 0x000fe4000bf25270 */
[----:B------:R-:W-:Y:S02]  /*21e0*/  USEL UR4, URZ, 0x1, UP0 ;  /* 0x000000013f047887 */ /* 0x000fe40008000000 */
[----:B------:R-:W-:-:S02]  /*21f0*/  USEL UR8, UR8, URZ, UP0 ;  /* 0x0000003f08087287 */ /* 0x000fc40008000000 */
[----:B------:R-:W-:Y:S02]  /*2200*/  USEL UR9, UR9, URZ, UP1 ;  /* 0x0000003f09097287 */ /* 0x000fe40008800000 */
[----:B------:R-:W-:Y:S01]  /*2210*/  LOP3.LUT R5, R5, UR4, RZ, 0x3c, !PT ;  /* 0x0000000405057c12 */ /* 0x000fe2000f8e3cff */
[----:B------:R-:W-:Y:S09]  /*2220*/  @P1 BRA `(.L_x_28) ;  /* 0xfffffff800a01947 */ /* 0x000ff2000383ffff */
.L_x_21:
[----:B------:R-:W2:Y:S01]  /*2230*/  LDC R0, c[0x0][0x28c] ;  /* 0x0000a300ff007b82 */ /* 0x000ea20000000800 */
[----:B01----:R-:W-:-:S04]  /*2240*/  IMAD.U32 R3, RZ, RZ, UR49 ;  /* 0x00000031ff037e24 */ /* 0x003fc8000f8e00ff */
[----:B------:R0:W-:Y:S01]  /*2250*/  SYNCS.ARRIVE.TRANS64.A1T0 RZ, [R3+UR48], RZ ;  /* 0x000000ff03ff79a7 */ /* 0x0001e20008100030 */
[----:B--2---:R-:W-:-:S13]  /*2260*/  ISETP.GE.AND P1, PT, R0, 0x1, PT ;  /* 0x000000010000780c */ /* 0x004fda0003f26270 */
[----:B0-----:R-:W-:Y:S05]  /*2270*/  @!P1 BRA `(.L_x_29) ;  /* 0x00000000003c9947 */ /* 0x001fea0003800000 */
[----:B------:R-:W-:Y:S05]  /*2280*/  @!P0 BRA `(.L_x_30) ;  /* 0x0000000000048947 */ /* 0x000fea0003800000 */
[----:B------:R-:W-:Y:S01]  /*2290*/  BPT.TRAP 0x1 ;  /* 0x000000040000795c */ /* 0x000fe20000300000 */
.L_x_30:
[----:B------:R-:W-:Y:S01]  /*22a0*/  UIADD3 UR6, UR38, UR42, URZ ;  /* 0x0000002a26067290 */ /* 0x000fe2000fffe03f */
[----:B------:R-:W-:-:S03]  /*22b0*/  ISETP.GT.U32.AND P0, PT, R23, 0x1, PT ;  /* 0x000000011700780c */ /* 0x000fc60003f04070 */
[----:B------:R-:W-:-:S04]  /*22c0*/  UIMAD.WIDE.U32 UR4, UR6, 0x24924925, URZ ;  /* 0x24924925060478a5 */ /* 0x000fc8000f8e003f */
[----:B------:R-:W-:-:S04]  /*22d0*/  UIADD3 UR4, UR6, -UR5, URZ ;  /* 0x8000000506047290 */ /* 0x000fc8000fffe03f */
[----:B------:R-:W-:-:S04]  /*22e0*/  ULEA.HI UR4, UR4, UR5, URZ, 0x1f ;  /* 0x0000000504047291 */ /* 0x000fc8000f8ff83f */
[----:B------:R-:W-:-:S04]  /*22f0*/  USHF.R.U32.HI UR4, URZ, 0x2, UR4 ;  /* 0x000000023f047899 */ /* 0x000fc80008011604 */
[----:B------:R-:W-:-:S04]  /*2300*/  UIMAD UR4, UR4, -0x7, UR6 ;  /* 0xfffffff9040478a4 */ /* 0x000fc8000f8e0206 */
[----:B------:R-:W-:-:S04]  /*2310*/  ULEA UR4, UR4, UR41, 0x3 ;  /* 0x0000002904047291 */ /* 0x000fc8000f8e183f */
[----:B------:R-:W-:-:S04]  /*2320*/  UIADD3 UR4, UR4, 0x38, URZ ;  /* 0x0000003804047890 */ /* 0x000fc8000fffe03f */
[----:B------:R-:W-:-:S09]  /*2330*/  UPRMT UR4, URZ, 0x654, UR4 ;  /* 0x000006543f047896 */ /* 0x000fd20008000004 */
[----:B------:R-:W-:Y:S01]  /*2340*/  SYNCS.ARRIVE.TRANS64.RED.A1T0 RZ, [UR4], RZ ;  /* 0x000000ffffff79a7 */ /* 0x000fe20008100404 */
[----:B------:R-:W-:Y:S05]  /*2350*/  @P0 BRA `(.L_x_29) ;  /* 0x0000000000040947 */ /* 0x000fea0003800000 */
[----:B------:R-:W-:Y:S01]  /*2360*/  BPT.TRAP 0x1 ;  /* 0x000000040000795c */ /* 0x000fe20000300000 */
.L_x_29:
[----:B------:R-:W-:Y:S01]  /*2370*/  SHF.L.U32 R0, R73, 0x1f, RZ ;  /* 0x0000001f49007819 */ /* 0x000fe200000006ff */
[----:B------:R-:W-:Y:S01]  /*2380*/  UISETP.GE.U32.AND UP1, UPT, UR47, 0x7, UPT ;  /* 0x000000072f00788c */ /* 0x000fe2000bf26070 */
[----:B------:R-:W-:Y:S01]  /*2390*/  SHF.R.S32.HI R9, RZ, 0x1f, R19 ;  /* 0x0000001fff097819 */ /* 0x000fe20000011413 */
[----:B------:R-:W-:Y:S01]  /*23a0*/  UIADD3 UR38, UR38, UR47, URZ ;  /* 0x0000002f26267290 */ /* 0x000fe2000fffe03f */
[----:B------:R-:W0:Y:S03]  /*23b0*/  SYNCS.PHASECHK.TRANS64.TRYWAIT P0, [UR43+0x8], R0 ;  /* 0x00000800ff0075a7 */ /* 0x000e26000800016b */
[----:B------:R-:W-:-:S04]  /*23c0*/  UISETP.GT.U32.AND UP0, UPT, UR38, 0x6, UPT ;  /* 0x000000062600788c */ /* 0x000fc8000bf04070 */
[----:B------:R-:W-:Y:S02]  /*23d0*/  UISETP.LT.U32.AND UP0, UPT, UR47, 0x7, UP0 ;  /* 0x000000072f00788c */ /* 0x000fe40008701070 */
[----:B------:R-:W-:Y:S02]  /*23e0*/  @UP1 UIMAD.WIDE.U32 UR4, UR38, 0x24924925, URZ ;  /* 0x24924925260418a5 */ /* 0x000fe4000f8e003f */
[----:B------:R-:W-:Y:S02]  /*23f0*/  USEL UR6, URZ, 0x1, !UP0 ;  /* 0x000000013f067887 */ /* 0x000fe4000c000000 */
[----:B------:R-:W-:Y:S02]  /*2400*/  @UP1 UIADD3 UR4, UR38, -UR5, URZ ;  /* 0x8000000526041290 */ /* 0x000fe4000fffe03f */
[----:B------:R-:W-:Y:S02]  /*2410*/  ULOP3.LUT UR39, UR39, UR6, URZ, 0x3c, !UPT ;  /* 0x0000000627277292 */ /* 0x000fe4000f8e3c3f */
[----:B------:R-:W-:-:S04]  /*2420*/  @UP1 ULEA.HI UR4, UR4, UR5, URZ, 0x1f ;  /* 0x0000000504041291 */ /* 0x000fc8000f8ff83f */
[----:B------:R-:W-:-:S04]  /*2430*/  @UP1 USHF.R.U32.HI UR4, URZ, 0x2, UR4 ;  /* 0x000000023f041899 */ /* 0x000fc80008011604 */
[----:B------:R-:W-:Y:S01]  /*2440*/  @UP1 ULOP3.LUT UR39, UR39, 0x1, UR4, 0x78, !UPT ;  /* 0x0000000127271892 */ /* 0x000fe2000f8e7804 */
[----:B0-----:R-:W-:Y:S11]  /*2450*/  @!P0 BRA `(.L_x_31) ;  /* 0x0000003c00108947 */ /* 0x001ff60003800000 */
.L_x_124:
[----:B------:R-:W-:Y:S01]  /*2460*/  ULDC.64 UR4, c[0x0][0x5d0] ;  /* 0x0001740000047ab9 */ /* 0x000fe20000000a00 */
[----:B------:R-:W-:Y:S01]  /*2470*/  ULDC UR6, c[0x0][0x284] ;  /* 0x0000a10000067ab9 */ /* 0x000fe20000000800 */
[----:B0-----:R-:W-:Y:S02]  /*2480*/  IMAD R0, R9, UR4, RZ ;  /* 0x0000000409007c24 */ /* 0x001fe4000f8e02ff */
[----:B------:R-:W-:Y:S02]  /*2490*/  IMAD.SHL.U32 R12, R18, 0x40, RZ ;  /* 0x00000040120c7824 */ /* 0x000fe400078e00ff */
[C---:B------:R-:W-:Y:S02]  /*24a0*/  IMAD R3, R19.reuse, UR5, R0 ;  /* 0x0000000513037c24 */ /* 0x040fe4000f8e0200 */
[----:B------:R-:W-:Y:S01]  /*24b0*/  IMAD.SHL.U32 R0, R22, 0x40, RZ ;  /* 0x0000004016007824 */ /* 0x000fe200078e00ff */
[----:B------:R-:W-:Y:S01]  /*24c0*/  SHF.R.S32.HI R13, RZ, 0x1f, R12 ;  /* 0x0000001fff0d7819 */ /* 0x000fe2000001140c */
[----:B------:R-:W-:Y:S01]  /*24d0*/  IMAD.WIDE.U32 R4, R19, UR4, R60 ;  /* 0x0000000413047c25 */ /* 0x000fe2000f8e003c */
[----:B------:R-:W-:-:S02]  /*24e0*/  ULDC.64 UR4, c[0x0][0x5c8] ;  /* 0x0001720000047ab9 */ /* 0x000fc40000000a00 */
[----:B------:R-:W-:Y:S01]  /*24f0*/  ISETP.GE.AND P0, PT, R0, UR6, PT ;  /* 0x0000000600007c0c */ /* 0x000fe2000bf06270 */
[----:B------:R-:W-:Y:S01]  /*2500*/  ULDC UR6, c[0x0][0x288] ;  /* 0x0000a20000067ab9 */ /* 0x000fe20000000800 */
[----:B------:R-:W-:Y:S01]  /*2510*/  IADD3 R4, P1, R12, R4, RZ ;  /* 0x000000040c047210 */ /* 0x000fe20007f3e0ff */
[----:B------:R-:W-:Y:S01]  /*2520*/  IMAD.WIDE R20, R22, 0x40, R58 ;  /* 0x0000004016147825 */ /* 0x000fe200078e023a */
[----:B------:R-:W-:Y:S02]  /*2530*/  ISETP.GE.OR P0, PT, R12, UR6, P0 ;  /* 0x000000060c007c0c */ /* 0x000fe40008706670 */
[----:B------:R-:W-:Y:S01]  /*2540*/  IADD3.X R5, R13, R5, R3, P1, !PT ;  /* 0x000000050d057210 */ /* 0x000fe20000ffe403 */
[----:B------:R-:W-:-:S04]  /*2550*/  IMAD R7, R21, UR4, RZ ;  /* 0x0000000415077c24 */ /* 0x000fc8000f8e02ff */
[C---:B------:R-:W-:Y:S02]  /*2560*/  IMAD R7, R20.reuse, UR5, R7 ;  /* 0x0000000514077c24 */ /* 0x040fe4000f8e0207 */
[----:B------:R-:W-:-:S04]  /*2570*/  IMAD.WIDE.U32 R70, R20, UR4, R4 ;  /* 0x0000000414467c25 */ /* 0x000fc8000f8e0004 */
[----:B------:R-:W-:Y:S05]  /*2580*/  @P0 BRA `(.L_x_32) ;  /* 0x0000002000580947 */ /* 0x000fea0003800000 */
[----:B-----5:R-:W-:Y:S01]  /*2590*/  FSETP.NEU.AND P0, PT, R57, RZ, PT ;  /* 0x000000ff3900720b */ /* 0x020fe20003f0d000 */
[----:B------:R-:W-:Y:S01]  /*25a0*/  IMAD.IADD R22, R65, 0x1, -R12 ;  /* 0x0000000141167824 */ /* 0x000fe200078e0a0c */
[----:B------:R-:W-:Y:S01]  /*25b0*/  BSSY B0, `(.L_x_32) ;  /* 0x0000213000007945 */ /* 0x000fe20003800000 */
[----:B------:R-:W-:Y:S02]  /*25c0*/  IMAD.IADD R0, R69, 0x1, -R0 ;  /* 0x0000000145007824 */ /* 0x000fe400078e0a00 */
[----:B------:R-:W-:Y:S01]  /*25d0*/  IMAD.IADD R7, R71, 0x1, R7 ;  /* 0x0000000147077824 */ /* 0x000fe200078e0207 */
[----:B------:R-:W-:-:S04]  /*25e0*/  ISETP.GT.AND P2, PT, R22, RZ, PT ;  /* 0x000000ff1600720c */ /* 0x000fc80003f44270 */
[----:B------:R-:W-:-:S03]  /*25f0*/  ISETP.GT.AND P1, PT, R0, RZ, P2 ;  /* 0x000000ff0000720c */ /* 0x000fc60001724270 */
[----:B------:R-:W-:Y:S10]  /*2600*/  @!P0 BRA `(.L_x_33) ;  /* 0x0000001400dc8947 */ /* 0x000ff40003800000 */
[----:B------:R-:W0:Y:S01]  /*2610*/  LDC.64 R74, c[0x0][0x5b8] ;  /* 0x00016e00ff4a7b82 */ /* 0x000e220000000a00 */
[----:B------:R-:W-:-:S07]  /*2620*/  ULDC.64 UR4, c[0x0][0x5c0] ;  /* 0x0001700000047ab9 */ /* 0x000fce0000000a00 */
[----:B------:R-:W1:Y:S08]  /*2630*/  LDC.64 R76, c[0x0][0x5b0] ;  /* 0x00016c00ff4c7b82 */ /* 0x000e700000000a00 */
[----:B------:R-:W2:Y:S01]  /*2640*/  LDC.64 R78, c[0x0][0x5a8] ;  /* 0x00016a00ff4e7b82 */ /* 0x000ea20000000a00 */
[-C--:B0-----:R-:W-:Y:S02]  /*2650*/  IMAD R6, R9, R74.reuse, RZ ;  /* 0x0000004a09067224 */ /* 0x081fe400078e02ff */
[----:B------:R-:W-:-:S04]  /*2660*/  IMAD.WIDE.U32 R4, R19, R74, R60 ;  /* 0x0000004a13047225 */ /* 0x000fc800078e003c */
[----:B------:R-:W-:Y:S01]  /*2670*/  IMAD R71, R19, R75, R6 ;  /* 0x0000004b13477224 */ /* 0x000fe200078e0206 */
[----:B------:R-:W-:Y:S01]  /*2680*/  IADD3 R8, P0, R12, R4, RZ ;  /* 0x000000040c087210 */ /* 0x000fe20007f1e0ff */
[----:B-1----:R-:W-:-:S03]  /*2690*/  IMAD R3, R21, R76, RZ ;  /* 0x0000004c15037224 */ /* 0x002fc600078e02ff */
[----:B------:R-:W-:Y:S01]  /*26a0*/  IADD3.X R9, R13, R5, R71, P0, !PT ;  /* 0x000000050d097210 */ /* 0x000fe200007fe447 */
[C---:B------:R-:W-:Y:S02]  /*26b0*/  IMAD R75, R20.reuse, R77, R3 ;  /* 0x0000004d144b7224 */ /* 0x040fe400078e0203 */
[----:B------:R-:W-:-:S04]  /*26c0*/  IMAD.WIDE.U32 R4, R20, R76, R8 ;  /* 0x0000004c14047225 */ /* 0x000fc800078e0008 */
[----:B------:R-:W-:Y:S01]  /*26d0*/  IMAD.IADD R3, R5, 0x1, R75 ;  /* 0x0000000105037824 */ /* 0x000fe200078e024b */
[----:B--2---:R-:W-:-:S04]  /*26e0*/  LEA R10, P0, R4, R78, 0x1 ;  /* 0x0000004e040a7211 */ /* 0x004fc800078008ff */
[----:B------:R-:W-:-:S05]  /*26f0*/  LEA.HI.X R11, R4, R79, R3, 0x1, P0 ;  /* 0x0000004f040b7211 */ /* 0x000fca00000f0c03 */
[----:B------:R-:W2:Y:S01]  /*2700*/  @P1 LDG.E.LTC128B.U16 R3, desc[UR36][R10.64] ;  /* 0x000000240a031981 */ /* 0x000ea2000c1e1520 */
[----:B------:R-:W-:Y:S01]  /*2710*/  IMAD.WIDE.U32 R4, R20, R76, R12 ;  /* 0x0000004c14047225 */ /* 0x000fe200078e000c */
[----:B------:R-:W-:Y:S02]  /*2720*/  BSSY B1, `(.L_x_34) ;  /* 0x0000015000017945 */ /* 0x000fe40003800000 */
[----:B------:R-:W-:-:S04]  /*2730*/  IADD3 R14, P0, R60, R4, RZ ;  /* 0x000000043c0e7210 */ /* 0x000fc80007f1e0ff */
[----:B------:R-:W-:Y:S02]  /*2740*/  IADD3.X R15, R61, R75, R5, P0, !PT ;  /* 0x0000004b3d0f7210 */ /* 0x000fe400007fe405 */
[----:B------:R-:W-:Y:S01]  /*2750*/  LEA R6, P0, R70, UR4, 0x1 ;  /* 0x0000000446067c11 */ /* 0x000fe2000f8008ff */
[----:B------:R-:W-:-:S03]  /*2760*/  IMAD.WIDE.U32 R14, R19, R74, R14 ;  /* 0x0000004a130e7225 */ /* 0x000fc600078e000e */
[----:B------:R-:W-:Y:S02]  /*2770*/  LEA.HI.X R7, R70, UR5, R7, 0x1, P0 ;  /* 0x0000000546077c11 */ /* 0x000fe400080f0c07 */
[----:B------:R-:W-:-:S04]  /*2780*/  ISETP.GT.AND P0, PT, R22, 0x1, PT ;  /* 0x000000011600780c */ /* 0x000fc80003f04270 */
[----:B------:R-:W-:Y:S01]  /*2790*/  ISETP.GT.AND P3, PT, R0, RZ, P0 ;  /* 0x000000ff0000720c */ /* 0x000fe20000764270 */
[----:B--2---:R-:W-:-:S04]  /*27a0*/  IMAD.U32 R4, R3, 0x10000, RZ ;  /* 0x0001000003047824 */ /* 0x004fc800078e00ff */
[----:B------:R-:W-:Y:S01]  /*27b0*/  FMUL R5, R4, R57 ;  /* 0x0000003904057220 */ /* 0x000fe20000400000 */
[----:B------:R-:W-:-:S03]  /*27c0*/  LEA R4, P4, R14, R78, 0x1 ;  /* 0x0000004e0e047211 */ /* 0x000fc600078808ff */
[----:B------:R-:W-:-:S05]  /*27d0*/  FFMA R5, R24, R56, R5 ;  /* 0x0000003818057223 */ /* 0x000fca0000000005 */
[----:B------:R-:W-:Y:S01]  /*27e0*/  F2FP.BF16.F32.PACK_AB R10, RZ, R5 ;  /* 0x00000005ff0a723e */ /* 0x000fe200000010ff */
[----:B------:R-:W-:-:S03]  /*27f0*/  IMAD.IADD R5, R71, 0x1, R15 ;  /* 0x0000000147057824 */ /* 0x000fc600078e020f */
[----:B------:R-:W-:Y:S01]  /*2800*/  PRMT R11, R10, 0x7610, R11 ;  /* 0x000076100a0b7816 */ /* 0x000fe2000000000b */
[----:B------:R-:W-:Y:S01]  /*2810*/  IMAD.SHL.U32 R10, R76, 0x8, RZ ;  /* 0x000000084c0a7824 */ /* 0x000fe200078e00ff */
[----:B------:R-:W-:-:S03]  /*2820*/  LEA.HI.X R5, R14, R79, R5, 0x1, P4 ;  /* 0x0000004f0e057211 */ /* 0x000fc600020f0c05 */
[----:B------:R0:W-:Y:S02]  /*2830*/  @P1 STG.E.U16 desc[UR36][R6.64], R11 ;  /* 0x0000000b06001986 */ /* 0x0001e4000c101524 */
[----:B0-----:R-:W-:Y:S01]  /*2840*/  SHF.L.U64.HI R11, R76, 0x3, R77 ;  /* 0x000000034c0b7819 */ /* 0x001fe2000001024d */
[----:B------:R-:W-:Y:S06]  /*2850*/  @!P3 BRA `(.L_x_35) ;  /* 0x000000000004b947 */ /* 0x000fec0003800000 */
[----:B------:R0:W5:Y:S02]  /*2860*/  LDG.E.LTC128B.U16 R3, desc[UR36][R4.64+0x2] ;  /* 0x0000022404037981 */ /* 0x000164000c1e1520 */
.L_x_35:
[----:B------:R-:W-:Y:S05]  /*2870*/  BSYNC B1 ;  /* 0x0000000000017941 */ /* 0x000fea0003800000 */
.L_x_34:
[----:B------:R-:W-:Y:S01]  /*2880*/  IMAD.WIDE.U32 R10, R20, R76, R10 ;  /* 0x0000004c140a7225 */ /* 0x000fe200078e000a */
[----:B------:R-:W-:Y:S02]  /*2890*/  ISETP.GT.AND P2, PT, R0, 0x8, P2 ;  /* 0x000000080000780c */ /* 0x000fe40001744270 */
[C---:B-----5:R-:W-:Y:S01]  /*28a0*/  PRMT R18, R3.reuse, 0x7610, R18 ;  /* 0x0000761003127816 */ /* 0x060fe20000000012 */
[----:B------:R-:W-:Y:S01]  /*28b0*/  IMAD.U32 R14, R3, 0x10000, RZ ;  /* 0x00010000030e7824 */ /* 0x000fe200078e00ff */
[----:B------:R-:W-:Y:S01]  /*28c0*/  IADD3 R8, P1, R8, R10, RZ ;  /* 0x0000000a08087210 */ /* 0x000fe20007f3e0ff */
[----:B------:R-:W-:Y:S02]  /*28d0*/  IMAD.IADD R75, R75, 0x1, R11 ;  /* 0x000000014b4b7824 */ /* 0x000fe400078e020b */
[----:B------:R-:W-:Y:S02]  /*28e0*/  FMUL R14, R14, R57 ;  /* 0x000000390e0e7220 */ /* 0x000fe40000400000 */
[----:B------:R-:W-:-:S02]  /*28f0*/  IMAD.X R9, R75, 0x1, R9, P1 ;  /* 0x000000014b097824 */ /* 0x000fc400008e0609 */
[----:B------:R-:W-:Y:S01]  /*2900*/  FFMA R25, R25, R56, R14 ;  /* 0x0000003819197223 */ /* 0x000fe2000000000e */
[----:B------:R-:W-:-:S04]  /*2910*/  LEA R14, P1, R8, R78, 0x1 ;  /* 0x0000004e080e7211 */ /* 0x000fc800078208ff */
[----:B------:R-:W-:Y:S02]  /*2920*/  F2FP.BF16.F32.PACK_AB R25, RZ, R25 ;  /* 0x00000019ff19723e */ /* 0x000fe400000010ff */
[----:B------:R-:W-:-:S03]  /*2930*/  LEA.HI.X R15, R8, R79, R9, 0x1, P1 ;  /* 0x0000004f080f7211 */ /* 0x000fc600008f0c09 */
[----:B------:R1:W-:Y:S04]  /*2940*/  @P3 STG.E.U16 desc[UR36][R6.64+0x2], R25 ;  /* 0x0000021906003986 */ /* 0x0003e8000c101524 */
[----:B------:R-:W2:Y:S01]  /*2950*/  @P2 LDG.E.LTC128B.U16 R18, desc[UR36][R14.64] ;  /* 0x000000240e122981 */ /* 0x000ea2000c1e1520 */
[----:B------:R-:W-:Y:S01]  /*2960*/  IADD3 R12, P1, P3, R60, R10, R12 ;  /* 0x0000000a3c0c7210 */ /* 0x000fe20007b3e00c */
[----:B------:R-:W-:Y:S01]  /*2970*/  BSSY B1, `(.L_x_36) ;  /* 0x0000011000017945 */ /* 0x000fe20003800000 */
[C---:B------:R-:W-:Y:S02]  /*2980*/  SHF.L.U64.HI R11, R62.reuse, 0x1, R63 ;  /* 0x000000013e0b7819 */ /* 0x040fe4000001023f */
[----:B------:R-:W-:Y:S02]  /*2990*/  IADD3.X R13, R61, R75, R13, P1, P3 ;  /* 0x0000004b3d0d7210 */ /* 0x000fe40000fe640d */
[----:B------:R-:W-:-:S02]  /*29a0*/  LEA R10, P1, R62, R6, 0x1 ;  /* 0x000000063e0a7211 */ /* 0x000fc400078208ff */
[----:B------:R-:W-:Y:S01]  /*29b0*/  ISETP.GT.AND P0, PT, R0, 0x8, P0 ;  /* 0x000000080000780c */ /* 0x000fe20000704270 */
[----:B------:R-:W-:-:S04]  /*29c0*/  IMAD.WIDE.U32 R12, R19, R74, R12 ;  /* 0x0000004a130c7225 */ /* 0x000fc800078e000c */
[----:B------:R-:W-:Y:S02]  /*29d0*/  IMAD.X R11, R11, 0x1, R7, P1 ;  /* 0x000000010b0b7824 */ /* 0x000fe400008e0607 */
[----:B------:R-:W-:Y:S02]  /*29e0*/  IMAD.IADD R9, R71, 0x1, R13 ;  /* 0x0000000147097824 */ /* 0x000fe400078e020d */
[----:B--2---:R-:W-:-:S04]  /*29f0*/  IMAD.U32 R8, R18, 0x10000, RZ ;  /* 0x0001000012087824 */ /* 0x004fc800078e00ff */
[----:B------:R-:W-:Y:S01]  /*2a00*/  FMUL R3, R8, R57 ;  /* 0x0000003908037220 */ /* 0x000fe20000400000 */
[----:B------:R-:W-:-:S03]  /*2a10*/  LEA R8, P3, R12, R78, 0x1 ;  /* 0x0000004e0c087211 */ /* 0x000fc600078608ff */
[----:B------:R-:W-:Y:S01]  /*2a20*/  FFMA R3, R26, R56, R3 ;  /* 0x000000381a037223 */ /* 0x000fe20000000003 */
[----:B------:R-:W-:-:S04]  /*2a30*/  LEA.HI.X R9, R12, R79, R9, 0x1, P3 ;  /* 0x0000004f0c097211 */ /* 0x000fc800018f0c09 */
[----:B------:R-:W-:-:S05]  /*2a40*/  F2FP.BF16.F32.PACK_AB R3, RZ, R3 ;  /* 0x00000003ff03723e */ /* 0x000fca00000010ff */
[----:B------:R1:W-:Y:S01]  /*2a50*/  @P2 STG.E.U16 desc[UR36][R10.64], R3 ;  /* 0x000000030a002986 */ /* 0x0003e2000c101524 */
[----:B------:R-:W-:Y:S05]  /*2a60*/  @!P0 BRA `(.L_x_37) ;  /* 0x0000000000048947 */ /* 0x000fea0003800000 */
[----:B------:R2:W5:Y:S02]  /*2a70*/  LDG.E.LTC128B.U16 R18, desc[UR36][R8.64+0x2] ;  /* 0x0000022408127981 */ /* 0x000564000c1e1520 */
.L_x_37:
[----:B------:R-:W-:Y:S05]  /*2a80*/  BSYNC B1 ;  /* 0x0000000000017941 */ /* 0x000fea0003800000 */
.L_x_36:
[----:B-----5:R-:W-:Y:S01]  /*2a90*/  IMAD.U32 R12, R18, 0x10000, RZ ;  /* 0x00010000120c7824 */ /* 0x020fe200078e00ff */
[----:B------:R-:W-:Y:S01]  /*2aa0*/  ISETP.GT.AND P1, PT, R22, 0x8, PT ;  /* 0x000000081600780c */ /* 0x000fe20003f24270 */
[----:B------:R-:W-:Y:S02]  /*2ab0*/  BSSY B1, `(.L_x_38) ;  /* 0x0000008000017945 */ /* 0x000fe40003800000 */
[----:B------:R-:W-:Y:S01]  /*2ac0*/  FMUL R12, R12, R57 ;  /* 0x000000390c0c7220 */ /* 0x000fe20000400000 */
[----:B------:R-:W-:-:S03]  /*2ad0*/  ISETP.GT.AND P2, PT, R0, RZ, P1 ;  /* 0x000000ff0000720c */ /* 0x000fc60000f44270 */
[----:B------:R-:W-:-:S05]  /*2ae0*/  FFMA R12, R27, R56, R12 ;  /* 0x000000381b0c7223 */ /* 0x000fca000000000c */
[----:B------:R-:W-:-:S05]  /*2af0*/  F2FP.BF16.F32.PACK_AB R12, RZ, R12 ;  /* 0x0000000cff0c723e */ /* 0x000fca00000010ff */
[----:B------:R3:W-:Y:S01]  /*2b00*/  @P0 STG.E.U16 desc[UR36][R10.64+0x2], R12 ;  /* 0x0000020c0a000986 */ /* 0x0007e2000c101524 */
[----:B------:R-:W-:Y:S05]  /*2b10*/  @!P2 BRA `(.L_x_39) ;  /* 0x000000000004a947 */ /* 0x000fea0003800000 */
[----:B------:R4:W5:Y:S02]  /*2b20*/  LDG.E.LTC128B.U16 R18, desc[UR36][R4.64+0x10] ;  /* 0x0000102404127981 */ /* 0x000964000c1e1520 */
.L_x_39:
[----:B------:R-:W-:Y:S05]  /*2b30*/  BSYNC B1 ;  /* 0x0000000000017941 */ /* 0x000fea0003800000 */
.L_x_38:
[----:B---3-5:R-:W-:Y:S01]  /*2b40*/  IMAD.U32 R12, R18, 0x10000, RZ ;  /* 0x00010000120c7824 */ /* 0x028fe200078e00ff */
[----:B------:R-:W-:Y:S01]  /*2b50*/  ISETP.GT.AND P0, PT, R22, 0x9, PT ;  /* 0x000000091600780c */ /* 0x000fe20003f04270 */
[----:B------:R-:W-:Y:S02]  /*2b60*/  BSSY B1, `(.L_x_40) ;  /* 0x0000008000017945 */ /* 0x000fe40003800000 */
[----:B-1----:R-:W-:Y:S01]  /*2b70*/  FMUL R3, R12, R57 ;  /* 0x000000390c037220 */ /* 0x002fe20000400000 */
[----:B------:R-:W-:-:S03]  /*2b80*/  ISETP.GT.AND P3, PT, R0, RZ, P0 ;  /* 0x000000ff0000720c */ /* 0x000fc60000764270 */
[----:B------:R-:W-:-:S05]  /*2b90*/  FFMA R3, R28, R56, R3 ;  /* 0x000000381c037223 */ /* 0x000fca0000000003 */
[----:B------:R-:W-:-:S05]  /*2ba0*/  F2FP.BF16.F32.PACK_AB R3, RZ, R3 ;  /* 0x00000003ff03723e */ /* 0x000fca00000010ff */
[----:B------:R1:W-:Y:S01]  /*2bb0*/  @P2 STG.E.U16 desc[UR36][R6.64+0x10], R3 ;  /* 0x0000100306002986 */ /* 0x0003e2000c101524 */
[----:B------:R-:W-:Y:S05]  /*2bc0*/  @!P3 BRA `(.L_x_41) ;  /* 0x000000000004b947 */ /* 0x000fea0003800000 */
[----:B------:R3:W5:Y:S02]  /*2bd0*/  LDG.E.LTC128B.U16 R18, desc[UR36][R4.64+0x12] ;  /* 0x0000122404127981 */ /* 0x000764000c1e1520 */
.L_x_41:
[----:B------:R-:W-:Y:S05]  /*2be0*/  BSYNC B1 ;  /* 0x0000000000017941 */ /* 0x000fea0003800000 */
.L_x_40:
[----:B-----5:R-:W-:Y:S01]  /*2bf0*/  IMAD.U32 R12, R18, 0x10000, RZ ;  /* 0x00010000120c7824 */ /* 0x020fe200078e00ff */
[----:B------:R-:W-:Y:S01]  /*2c00*/  ISETP.GT.AND P1, PT, R0, 0x8, P1 ;  /* 0x000000080000780c */ /* 0x000fe20000f24270 */
[----:B------:R-:W-:Y:S02]  /*2c10*/  BSSY B1, `(.L_x_42) ;  /* 0x0000007000017945 */ /* 0x000fe40003800000 */
[----:B------:R-:W-:-:S04]  /*2c20*/  FMUL R12, R12, R57 ;  /* 0x000000390c0c7220 */ /* 0x000fc80000400000 */
[----:B------:R-:W-:-:S05]  /*2c30*/  FFMA R12, R29, R56, R12 ;  /* 0x000000381d0c7223 */ /* 0x000fca000000000c */
[----:B------:R-:W-:-:S05]  /*2c40*/  F2FP.BF16.F32.PACK_AB R12, RZ, R12 ;  /* 0x0000000cff0c723e */ /* 0x000fca00000010ff */
[----:B------:R0:W-:Y:S01]  /*2c50*/  @P3 STG.E.U16 desc[UR36][R6.64+0x12], R12 ;  /* 0x0000120c06003986 */ /* 0x0001e2000c101524 */
[----:B------:R-:W-:Y:S05]  /*2c60*/  @!P1 BRA `(.L_x_43) ;  /* 0x0000000000049947 */ /* 0x000fea0003800000 */
[----:B------:R0:W5:Y:S02]  /*2c70*/  LDG.E.LTC128B.U16 R18, desc[UR36][R8.64+0x10] ;  /* 0x0000102408127981 */ /* 0x000164000c1e1520 */
.L_x_43:
[----:B------:R-:W-:Y:S05]  /*2c80*/  BSYNC B1 ;  /* 0x0000000000017941 */ /* 0x000fea0003800000 */
.L_x_42:
[----:B0----5:R-:W-:Y:S01]  /*2c90*/  IMAD.U32 R12, R18, 0x10000, RZ ;  /* 0x00010000120c7824 */ /* 0x021fe200078e00ff */
[----:B------:R-:W-:Y:S01]  /*2ca0*/  ISETP.GT.AND P0, PT, R0, 0x8, P0 ;  /* 0x000000080000780c */ /* 0x000fe20000704270 */
[----:B------:R-:W-:Y:S02]  /*2cb0*/  BSSY B1, `(.L_x_44) ;  /* 0x0000007000017945 */ /* 0x000fe40003800000 */
[----:B-1----:R-:W-:-:S04]  /*2cc0*/  FMUL R3, R12, R57 ;  /* 0x000000390c037220 */ /* 0x002fc80000400000 */
[----:B------:R-:W-:-:S05]  /*2cd0*/  FFMA R3, R30, R56, R3 ;  /* 0x000000381e037223 */ /* 0x000fca0000000003 */
[----:B------:R-:W-:-:S05]  /*2ce0*/  F2FP.BF16.F32.PACK_AB R3, RZ, R3 ;  /* 0x00000003ff03723e */ /* 0x000fca00000010ff */
[----:B------:R0:W-:Y:S01]  /*2cf0*/  @P1 STG.E.U16 desc[UR36][R10.64+0x10], R3 ;  /* 0x000010030a001986 */ /* 0x0001e2000c101524 */
[----:B------:R-:W-:Y:S05]  /*2d00*/  @!P0 BRA `(.L_x_45) ;  /* 0x0000000000048947 */ /* 0x000fea0003800000 */
[----:B------:R1:W5:Y:S02]  /*2d10*/  LDG.E.LTC128B.U16 R18, desc[UR36][R8.64+0x12] ;  /* 0x0000122408127981 */ /* 0x000364000c1e1520 */
.L_x_45:
[----:B------:R-:W-:Y:S05]  /*2d20*/  BSYNC B1 ;  /* 0x0000000000017941 */ /* 0x000fea0003800000 */
.L_x_44:
        /* <DEDUP_REMOVED lines=10> */
.L_x_47:
[----:B------:R-:W-:Y:S05]  /*2dd0*/  BSYNC B1 ;  /* 0x0000000000017941 */ /* 0x000fea0003800000 */
.L_x_46:
[----:B0----5:R-:W-:Y:S01]  /*2de0*/  IMAD.U32 R12, R18, 0x10000, RZ ;  /* 0x00010000120c7824 */ /* 0x021fe200078e00ff */
        /* <DEDUP_REMOVED lines=9> */
.L_x_49:
[----:B------:R-:W-:Y:S05]  /*2e80*/  BSYNC B1 ;  /* 0x0000000000017941 */ /* 0x000fea0003800000 */
.L_x_48:
        /* <DEDUP_REMOVED lines=9> */
.L_x_51:
[----:B------:R-:W-:Y:S05]  /*2f20*/  BSYNC B1 ;  /* 0x0000000000017941 */ /* 0x000fea0003800000 */
.L_x_50:
[----:B0----5:R-:W-:Y:S01]  /*2f30*/  IMAD.U32 R12, R18, 0x10000, RZ ;  /* 0x00010000120c7824 */ /* 0x021fe200078e00ff */
        /* <DEDUP_REMOVED lines=8> */
.L_x_53:
[----:B------:R-:W-:Y:S05]  /*2fc0*/  BSYNC B1 ;  /* 0x0000000000017941 */ /* 0x000fea0003800000 */
.L_x_52:
        /* <DEDUP_REMOVED lines=10> */
.L_x_55:
[----:B------:R-:W-:Y:S05]  /*3070*/  BSYNC B1 ;  /* 0x0000000000017941 */ /* 0x000fea0003800000 */
.L_x_54:
        /* <DEDUP_REMOVED lines=10> */
.L_x_57:
[----:B------:R-:W-:Y:S05]  /*3120*/  BSYNC B1 ;  /* 0x0000000000017941 */ /* 0x000fea0003800000 */
.L_x_56:
        /* <DEDUP_REMOVED lines=9> */
.L_x_59:
[----:B------:R-:W-:Y:S05]  /*31c0*/  BSYNC B1 ;  /* 0x0000000000017941 */ /* 0x000fea0003800000 */
.L_x_58:
        /* <DEDUP_REMOVED lines=9> */
.L_x_61:
[----:B------:R-:W-:Y:S05]  /*3260*/  BSYNC B1 ;  /* 0x0000000000017941 */ /* 0x000fea0003800000 */
.L_x_60:
        /* <DEDUP_REMOVED lines=10> */
.L_x_63:
[----:B------:R-:W-:Y:S05]  /*3310*/  BSYNC B1 ;  /* 0x0000000000017941 */ /* 0x000fea0003800000 */
.L_x_62:
        /* <DEDUP_REMOVED lines=10> */
.L_x_65:
[----:B------:R-:W-:Y:S05]  /*33c0*/  BSYNC B1 ;  /* 0x0000000000017941 */ /* 0x000fea0003800000 */
.L_x_64:
        /* <DEDUP_REMOVED lines=9> */
.L_x_67:
[----:B------:R-:W-:Y:S05]  /*3460*/  BSYNC B1 ;  /* 0x0000000000017941 */ /* 0x000fea0003800000 */
.L_x_66:
        /* <DEDUP_REMOVED lines=9> */
.L_x_69:
[----:B------:R-:W-:Y:S05]  /*3500*/  BSYNC B1 ;  /* 0x0000000000017941 */ /* 0x000fea0003800000 */
.L_x_68:
        /* <DEDUP_REMOVED lines=10> */
.L_x_71:
[----:B------:R-:W-:Y:S05]  /*35b0*/  BSYNC B1 ;  /* 0x0000000000017941 */ /* 0x000fea0003800000 */
.L_x_70:
        /* <DEDUP_REMOVED lines=10> */
.L_x_73:
[----:B------:R-:W-:Y:S05]  /*3660*/  BSYNC B1 ;  /* 0x0000000000017941 */ /* 0x000fea0003800000 */
.L_x_72:
        /* <DEDUP_REMOVED lines=9> */
.L_x_75:
[----:B------:R-:W-:Y:S05]  /*3700*/  BSYNC B1 ;  /* 0x0000000000017941 */ /* 0x000fea0003800000 */
.L_x_74:
        /* <DEDUP_REMOVED lines=9> */
.L_x_77:
[----:B------:R-:W-:Y:S05]  /*37a0*/  BSYNC B1 ;  /* 0x0000000000017941 */ /* 0x000fea0003800000 */
.L_x_76:
        /* <DEDUP_REMOVED lines=10> */
.L_x_79:
[----:B------:R-:W-:Y:S05]  /*3850*/  BSYNC B1 ;  /* 0x0000000000017941 */ /* 0x000fea0003800000 */
.L_x_78:
        /* <DEDUP_REMOVED lines=10> */
.L_x_81:
[----:B------:R-:W-:Y:S05]  /*3900*/  BSYNC B1 ;  /* 0x0000000000017941 */ /* 0x000fea0003800000 */
.L_x_80:
        /* <DEDUP_REMOVED lines=9> */
.L_x_83:
[----:B------:R-:W-:Y:S05]  /*39a0*/  BSYNC B1 ;  /* 0x0000000000017941 */ /* 0x000fea0003800000 */
.L_x_82:
        /* <DEDUP_REMOVED lines=9> */
.L_x_85:
[----:B------:R-:W-:Y:S05]  /*3a40*/  BSYNC B1 ;  /* 0x0000000000017941 */ /* 0x000fea0003800000 */
.L_x_84:
        /* <DEDUP_REMOVED lines=10> */
.L_x_87:
[----:B------:R-:W-:Y:S05]  /*3af0*/  BSYNC B1 ;  /* 0x0000000000017941 */ /* 0x000fea0003800000 */
.L_x_86:
        /* <DEDUP_REMOVED lines=10> */
.L_x_89:
[----:B------:R-:W-:Y:S05]  /*3ba0*/  BSYNC B1 ;  /* 0x0000000000017941 */ /* 0x000fea0003800000 */
.L_x_88:
[----:B0--345:R-:W-:Y:S01]  /*3bb0*/  IMAD.U32 R4, R18, 0x10000, RZ ;  /* 0x0001000012047824 */ /* 0x039fe200078e00ff */
        /* <DEDUP_REMOVED lines=8> */
.L_x_91:
[----:B------:R-:W-:Y:S05]  /*3c40*/  BSYNC B1 ;  /* 0x0000000000017941 */ /* 0x000fea0003800000 */
.L_x_90:
[----:B0----5:R-:W-:Y:S01]  /*3c50*/  IMAD.U32 R4, R18, 0x10000, RZ ;  /* 0x0001000012047824 */ /* 0x021fe200078e00ff */
[----:B------:R-:W-:Y:S01]  /*3c60*/  ISETP.GT.AND P0, PT, R0, 0x8, P0 ;  /* 0x000000080000780c */ /* 0x000fe20000704270 */
[----:B------:R-:W-:Y:S01]  /*3c70*/  @P1 IMAD.MOV.U32 R5, RZ, RZ, R11 ;  /* 0x000000ffff051224 */ /* 0x000fe200078e000b */
[----:B------:R-:W-:Y:S01]  /*3c80*/  BSSY B1, `(.L_x_92) ;  /* 0x0000008000017945 */ /* 0x000fe20003800000 */
[----:B------:R-:W-:Y:S01]  /*3c90*/  FMUL R3, R4, R57 ;  /* 0x0000003904037220 */ /* 0x000fe20000400000 */
[----:B------:R-:W-:-:S03]  /*3ca0*/  @P1 IMAD.MOV.U32 R4, RZ, RZ, R10 ;  /* 0x000000ffff041224 */ /* 0x000fc600078e000a */
[----:B------:R-:W-:-:S05]  /*3cb0*/  FFMA R3, R54, R56, R3 ;  /* 0x0000003836037223 */ /* 0x000fca0000000003 */
[----:B------:R-:W-:-:S05]  /*3cc0*/  F2FP.BF16.F32.PACK_AB R3, RZ, R3 ;  /* 0x00000003ff03723e */ /* 0x000fca00000010ff */
[----:B------:R0:W-:Y:S01]  /*3cd0*/  @P1 STG.E.U16 desc[UR36][R4.64+0x70], R3 ;  /* 0x0000700304001986 */ /* 0x0001e2000c101524 */
[----:B------:R-:W-:Y:S05]  /*3ce0*/  @!P0 BRA `(.L_x_93) ;  /* 0x0000000000048947 */ /* 0x000fea0003800000 */
[----:B------:R4:W5:Y:S02]  /*3cf0*/  LDG.E.LTC128B.U16 R18, desc[UR36][R8.64+0x72] ;  /* 0x0000722408127981 */ /* 0x000964000c1e1520 */
.L_x_93:
[----:B------:R-:W-:Y:S05]  /*3d00*/  BSYNC B1 ;  /* 0x0000000000017941 */ /* 0x000fea0003800000 */
.L_x_92:
[----:B------:R-:W-:Y:S05]  /*3d10*/  @!P0 BRA `(.L_x_94) ;  /* 0x0000000800708947 */ /* 0x000fea0003800000 */
[----:B-----5:R-:W-:-:S04]  /*3d20*/  IMAD.U32 R18, R18, 0x10000, RZ ;  /* 0x0001000012127824 */ /* 0x020fc800078e00ff */
[----:B------:R-:W-:-:S04]  /*3d30*/  FMUL R18, R18, R57 ;  /* 0x0000003912127220 */ /* 0x000fc80000400000 */
[----:B------:R-:W-:-:S05]  /*3d40*/  FFMA R18, R55, R56, R18 ;  /* 0x0000003837127223 */ /* 0x000fca0000000012 */
[----:B------:R-:W-:-:S05]  /*3d50*/  F2FP.BF16.F32.PACK_AB R18, RZ, R18 ;  /* 0x00000012ff12723e */ /* 0x000fca00000010ff */
[----:B------:R0:W-:Y:S01]  /*3d60*/  STG.E.U16 desc[UR36][R10.64+0x72], R18 ;  /* 0x000072120a007986 */ /* 0x0001e2000c101524 */
[----:B------:R-:W-:Y:S05]  /*3d70*/  BRA `(.L_x_94) ;  /* 0x0000000800587947 */ /* 0x000fea0003800000 */
.L_x_33:
[----:B------:R-:W-:Y:S01]  /*3d80*/  ISETP.GT.AND P3, PT, R22, 0x1, PT ;  /* 0x000000011600780c */ /* 0x000fe20003f64270 */
[----:B------:R-:W-:Y:S01]  /*3d90*/  ULDC.64 UR4, c[0x0][0x5c0] ;  /* 0x0001700000047ab9 */ /* 0x000fe20000000a00 */
[-C--:B------:R-:W-:Y:S01]  /*3da0*/  FMUL R24, R24, R56.reuse ;  /* 0x0000003818187220 */ /* 0x080fe20000400000 */
[----:B------:R-:W-:Y:S01]  /*3db0*/  LEA R4, P4, R70, UR4, 0x1 ;  /* 0x0000000446047c11 */ /* 0x000fe2000f8808ff */
[-C--:B------:R-:W-:Y:S01]  /*3dc0*/  FMUL R25, R25, R56.reuse ;  /* 0x0000003819197220 */ /* 0x080fe20000400000 */
[----:B------:R-:W-:Y:S01]  /*3dd0*/  ISETP.GT.AND P0, PT, R0, RZ, P3 ;  /* 0x000000ff0000720c */ /* 0x000fe20001f04270 */
[----:B------:R-:W-:Y:S01]  /*3de0*/  FMUL R26, R26, R56 ;  /* 0x000000381a1a7220 */ /* 0x000fe20000400000 */
[----:B------:R-:W-:Y:S01]  /*3df0*/  F2FP.BF16.F32.PACK_AB R24, RZ, R24 ;  /* 0x00000018ff18723e */ /* 0x000fe200000010ff */
[-C--:B------:R-:W-:Y:S01]  /*3e00*/  FMUL R27, R27, R56.reuse ;  /* 0x000000381b1b7220 */ /* 0x080fe20000400000 */
[----:B------:R-:W-:Y:S01]  /*3e10*/  LEA.HI.X R5, R70, UR5, R7, 0x1, P4 ;  /* 0x0000000546057c11 */ /* 0x000fe2000a0f0c07 */
[-C--:B------:R-:W-:Y:S01]  /*3e20*/  FMUL R28, R28, R56.reuse ;  /* 0x000000381c1c7220 */ /* 0x080fe20000400000 */
[----:B------:R-:W-:Y:S01]  /*3e30*/  F2FP.BF16.F32.PACK_AB R25, RZ, R25 ;  /* 0x00000019ff19723e */ /* 0x000fe200000010ff */
[-C--:B------:R-:W-:Y:S01]  /*3e40*/  FMUL R29, R29, R56.reuse ;  /* 0x000000381d1d7220 */ /* 0x080fe20000400000 */
[----:B------:R-:W-:Y:S01]  /*3e50*/  ISETP.GT.AND P2, PT, R0, 0x8, P2 ;  /* 0x000000080000780c */ /* 0x000fe20001744270 */
[----:B------:R-:W-:Y:S01]  /*3e60*/  @P1 STG.E.U16 desc[UR36][R4.64], R24 ;  /* 0x0000001804001986 */ /* 0x000fe2000c101524 */
[----:B------:R-:W-:Y:S01]  /*3e70*/  ISETP.GT.AND P1, PT, R22, 0x8, PT ;  /* 0x000000081600780c */ /* 0x000fe20003f24270 */
[----:B------:R-:W-:Y:S01]  /*3e80*/  FMUL R30, R30, R56 ;  /* 0x000000381e1e7220 */ /* 0x000fe20000400000 */
[C---:B------:R-:W-:Y:S01]  /*3e90*/  SHF.L.U64.HI R3, R62.reuse, 0x1, R63 ;  /* 0x000000013e037819 */ /* 0x040fe2000001023f */
[----:B------:R-:W-:Y:S01]  /*3ea0*/  @P0 STG.E.U16 desc[UR36][R4.64+0x2], R25 ;  /* 0x0000021904000986 */ /* 0x000fe2000c101524 */
[----:B------:R-:W-:Y:S01]  /*3eb0*/  LEA R6, P5, R62, R4, 0x1 ;  /* 0x000000043e067211 */ /* 0x000fe200078a08ff */
[-C--:B------:R-:W-:Y:S01]  /*3ec0*/  FMUL R31, R31, R56.reuse ;  /* 0x000000381f1f7220 */ /* 0x080fe20000400000 */
[----:B------:R-:W-:Y:S01]  /*3ed0*/  ISETP.GT.AND P3, PT, R0, 0x8, P3 ;  /* 0x000000080000780c */ /* 0x000fe20001f64270 */
[-C--:B------:R-:W-:Y:S01]  /*3ee0*/  FMUL R32, R32, R56.reuse ;  /* 0x0000003820207220 */ /* 0x080fe20000400000 */
[----:B------:R-:W-:Y:S01]  /*3ef0*/  ISETP.GT.AND P0, PT, R22, 0x9, PT ;  /* 0x000000091600780c */ /* 0x000fe20003f04270 */
[----:B------:R-:W-:Y:S01]  /*3f00*/  IMAD.X R7, R3, 0x1, R5, P5 ;  /* 0x0000000103077824 */ /* 0x000fe200028e0605 */
[----:B------:R-:W-:Y:S01]  /*3f10*/  ISETP.GT.AND P4, PT, R0, RZ, P1 ;  /* 0x000000ff0000720c */ /* 0x000fe20000f84270 */
[----:B------:R-:W-:Y:S01]  /*3f20*/  FMUL R33, R33, R56 ;  /* 0x0000003821217220 */ /* 0x000fe20000400000 */
[----:B------:R-:W-:Y:S01]  /*3f30*/  F2FP.BF16.F32.PACK_AB R26, RZ, R26 ;  /* 0x0000001aff1a723e */ /* 0x000fe200000010ff */
[-C--:B------:R-:W-:Y:S01]  /*3f40*/  FMUL R34, R34, R56.reuse ;  /* 0x0000003822227220 */ /* 0x080fe20000400000 */
[----:B------:R-:W-:Y:S01]  /*3f50*/  ISETP.GT.AND P5, PT, R0, RZ, P0 ;  /* 0x000000ff0000720c */ /* 0x000fe200007a4270 */
[----:B------:R-:W-:Y:S01]  /*3f60*/  FMUL R35, R35, R56 ;  /* 0x0000003823237220 */ /* 0x000fe20000400000 */
[----:B------:R-:W-:Y:S01]  /*3f70*/  F2FP.BF16.F32.PACK_AB R27, RZ, R27 ;  /* 0x0000001bff1b723e */ /* 0x000fe200000010ff */
[----:B------:R-:W-:Y:S01]  /*3f80*/  @P2 STG.E.U16 desc[UR36][R6.64], R26 ;  /* 0x0000001a06002986 */ /* 0x000fe2000c101524 */
[----:B------:R-:W-:Y:S01]  /*3f90*/  F2FP.BF16.F32.PACK_AB R28, RZ, R28 ;  /* 0x0000001cff1c723e */ /* 0x000fe200000010ff */
[-C--:B------:R-:W-:Y:S01]  /*3fa0*/  FMUL R36, R36, R56.reuse ;  /* 0x0000003824247220 */ /* 0x080fe20000400000 */
[----:B------:R-:W-:Y:S01]  /*3fb0*/  ISETP.GT.AND P2, PT, R0, 0x8, P1 ;  /* 0x000000080000780c */ /* 0x000fe20000f44270 */
[----:B------:R-:W-:Y:S01]  /*3fc0*/  @P3 STG.E.U16 desc[UR36][R6.64+0x2], R27 ;  /* 0x0000021b06003986 */ /* 0x000fe2000c101524 */
[----:B------:R-:W-:Y:S01]  /*3fd0*/  ISETP.GT.AND P1, PT, R22, 0x10, PT ;  /* 0x000000101600780c */ /* 0x000fe20003f24270 */
[-C--:B------:R-:W-:Y:S01]  /*3fe0*/  FMUL R37, R37, R56.reuse ;  /* 0x0000003825257220 */ /* 0x080fe20000400000 */
[----:B------:R-:W-:Y:S01]  /*3ff0*/  F2FP.BF16.F32.PACK_AB R29, RZ, R29 ;  /* 0x0000001dff1d723e */ /* 0x000fe200000010ff */
[----:B------:R-:W-:Y:S01]  /*4000*/  @P4 STG.E.U16 desc[UR36][R4.64+0x10], R28 ;  /* 0x0000101c04004986 */ /* 0x000fe2000c101524 */
[----:B------:R-:W-:Y:S01]  /*4010*/  ISETP.GT.AND P3, PT, R0, 0x8, P0 ;  /* 0x000000080000780c */ /* 0x000fe20000764270 */
[-C--:B------:R-:W-:Y:S01]  /*4020*/  FMUL R38, R38, R56.reuse ;  /* 0x0000003826267220 */ /* 0x080fe20000400000 */
[----:B------:R-:W-:Y:S01]  /*4030*/  ISETP.GT.AND P0, PT, R22, 0x11, PT ;  /* 0x000000111600780c */ /* 0x000fe20003f04270 */
[----:B------:R-:W-:Y:S01]  /*4040*/  @P5 STG.E.U16 desc[UR36][R4.64+0x12], R29 ;  /* 0x0000121d04005986 */ /* 0x000fe2000c101524 */
        /* <DEDUP_REMOVED lines=40> */
[C---:B------:R-:W-:Y:S01]  /*42d0*/  ISETP.GT.AND P4, PT, R0.reuse, RZ, P1 ;  /* 0x000000ff0000720c */ /* 0x040fe20000f84270 */
[-C--:B------:R-:W-:Y:S01]  /*42e0*/  FMUL R51, R51, R56.reuse ;  /* 0x0000003833337220 */ /* 0x080fe20000400000 */
[----:B------:R-:W-:Y:S01]  /*42f0*/  ISETP.GT.AND P5, PT, R0, RZ, P0 ;  /* 0x000000ff0000720c */ /* 0x000fe200007a4270 */
[----:B------:R-:W-:Y:S01]  /*4300*/  FMUL R52, R52, R56 ;  /* 0x0000003834347220 */ /* 0x000fe20000400000 */
[----:B------:R-:W-:Y:S01]  /*4310*/  F2FP.BF16.F32.PACK_AB R38, RZ, R38 ;  /* 0x00000026ff26723e */ /* 0x000fe200000010ff */
[-C--:B------:R-:W-:Y:S01]  /*4320*/  FMUL R53, R53, R56.reuse ;  /* 0x0000003835357220 */ /* 0x080fe20000400000 */
[----:B------:R-:W-:Y:S01]  /*4330*/  F2FP.BF16.F32.PACK_AB R39, RZ, R39 ;  /* 0x00000027ff27723e */ /* 0x000fe200000010ff */
[----:B------:R-:W-:Y:S01]  /*4340*/  FMUL R54, R54, R56 ;  /* 0x0000003836367220 */ /* 0x000fe20000400000 */
[----:B------:R-:W-:Y:S01]  /*4350*/  F2FP.BF16.F32.PACK_AB R40, RZ, R40 ;  /* 0x00000028ff28723e */ /* 0x000fe200000010ff */
[----:B------:R-:W-:Y:S01]  /*4360*/  @P2 STG.E.U16 desc[UR36][R6.64+0x30], R38 ;  /* 0x0000302606002986 */ /* 0x000fe2000c101524 */
[----:B------:R-:W-:Y:S01]  /*4370*/  F2FP.BF16.F32.PACK_AB R41, RZ, R41 ;  /* 0x00000029ff29723e */ /* 0x000fe200000010ff */
[----:B------:R-:W-:Y:S01]  /*4380*/  FMUL R55, R55, R56 ;  /* 0x0000003837377220 */ /* 0x000fe20000400000 */
[C---:B------:R-:W-:Y:S01]  /*4390*/  ISETP.GT.AND P1, PT, R0.reuse, 0x8, P1 ;  /* 0x000000080000780c */ /* 0x040fe20000f24270 */
[----:B------:R-:W-:Y:S01]  /*43a0*/  @P3 STG.E.U16 desc[UR36][R6.64+0x32], R39 ;  /* 0x0000322706003986 */ /* 0x000fe2000c101524 */
[----:B------:R-:W-:-:S02]  /*43b0*/  ISETP.GT.AND P2, PT, R0, 0x8, P0 ;  /* 0x000000080000780c */ /* 0x000fc40000744270 */
[----:B------:R-:W-:Y:S01]  /*43c0*/  F2FP.BF16.F32.PACK_AB R42, RZ, R42 ;  /* 0x0000002aff2a723e */ /* 0x000fe200000010ff */
[----:B------:R-:W-:Y:S01]  /*43d0*/  @P4 STG.E.U16 desc[UR36][R4.64+0x40], R40 ;  /* 0x0000402804004986 */ /* 0x000fe2000c101524 */
[C---:B------:R-:W-:Y:S02]  /*43e0*/  ISETP.GT.AND P4, PT, R22.reuse, 0x28, PT ;  /* 0x000000281600780c */ /* 0x040fe40003f84270 */
[----:B------:R-:W-:Y:S01]  /*43f0*/  ISETP.GT.AND P0, PT, R22, 0x29, PT ;  /* 0x000000291600780c */ /* 0x000fe20003f04270 */
[----:B------:R-:W-:Y:S01]  /*4400*/  @P5 STG.E.U16 desc[UR36][R4.64+0x42], R41 ;  /* 0x0000422904005986 */ /* 0x000fe2000c101524 */
[----:B------:R-:W-:Y:S02]  /*4410*/  ISETP.GT.AND P5, PT, R0, RZ, P4 ;  /* 0x000000ff0000720c */ /* 0x000fe400027a4270 */
[----:B------:R-:W-:Y:S01]  /*4420*/  F2FP.BF16.F32.PACK_AB R43, RZ, R43 ;  /* 0x0000002bff2b723e */ /* 0x000fe200000010ff */
[----:B------:R-:W-:Y:S01]  /*4430*/  @P1 STG.E.U16 desc[UR36][R6.64+0x40], R42 ;  /* 0x0000402a06001986 */ /* 0x000fe2000c101524 */
[----:B------:R-:W-:-:S02]  /*4440*/  F2FP.BF16.F32.PACK_AB R44, RZ, R44 ;  /* 0x0000002cff2c723e */ /* 0x000fc400000010ff */
[C---:B------:R-:W-:Y:S01]  /*4450*/  ISETP.GT.AND P3, PT, R0.reuse, RZ, P0 ;  /* 0x000000ff0000720c */ /* 0x040fe20000764270 */
[----:B------:R-:W-:Y:S01]  /*4460*/  @P2 STG.E.U16 desc[UR36][R6.64+0x42], R43 ;  /* 0x0000422b06002986 */ /* 0x000fe2000c101524 */
[C---:B------:R-:W-:Y:S02]  /*4470*/  ISETP.GT.AND P4, PT, R0.reuse, 0x8, P4 ;  /* 0x000000080000780c */ /* 0x040fe40002784270 */
[----:B------:R-:W-:Y:S02]  /*4480*/  F2FP.BF16.F32.PACK_AB R45, RZ, R45 ;  /* 0x0000002dff2d723e */ /* 0x000fe400000010ff */
[----:B------:R-:W-:Y:S01]  /*4490*/  F2FP.BF16.F32.PACK_AB R46, RZ, R46 ;  /* 0x0000002eff2e723e */ /* 0x000fe200000010ff */
[----:B------:R-:W-:Y:S01]  /*44a0*/  @P5 STG.E.U16 desc[UR36][R4.64+0x50], R44 ;  /* 0x0000502c04005986 */ /* 0x000fe2000c101524 */
[----:B------:R-:W-:Y:S02]  /*44b0*/  ISETP.GT.AND P5, PT, R0, 0x8, P0 ;  /* 0x000000080000780c */ /* 0x000fe400007a4270 */
[----:B------:R-:W-:-:S02]  /*44c0*/  F2FP.BF16.F32.PACK_AB R47, RZ, R47 ;  /* 0x0000002fff2f723e */ /* 0x000fc400000010ff */
[C---:B------:R-:W-:Y:S01]  /*44d0*/  ISETP.GT.AND P2, PT, R22.reuse, 0x31, PT ;  /* 0x000000311600780c */ /* 0x040fe20003f44270 */
[----:B------:R-:W-:Y:S01]  /*44e0*/  @P3 STG.E.U16 desc[UR36][R4.64+0x52], R45 ;  /* 0x0000522d04003986 */ /* 0x000fe2000c101524 */
[----:B------:R-:W-:Y:S02]  /*44f0*/  ISETP.GT.AND P3, PT, R22, 0x30, PT ;  /* 0x000000301600780c */ /* 0x000fe40003f64270 */
[----:B------:R-:W-:Y:S01]  /*4500*/  F2FP.BF16.F32.PACK_AB R48, RZ, R48 ;  /* 0x00000030ff30723e */ /* 0x000fe200000010ff */
[----:B------:R-:W-:Y:S01]  /*4510*/  @P4 STG.E.U16 desc[UR36][R6.64+0x50], R46 ;  /* 0x0000502e06004986 */ /* 0x000fe2000c101524 */
[C---:B------:R-:W-:Y:S02]  /*4520*/  ISETP.GT.AND P4, PT, R0.reuse, RZ, P2 ;  /* 0x000000ff0000720c */ /* 0x040fe40001784270 */
[----:B------:R-:W-:Y:S01]  /*4530*/  F2FP.BF16.F32.PACK_AB R49, RZ, R49 ;  /* 0x00000031ff31723e */ /* 0x000fe200000010ff */
[----:B------:R-:W-:Y:S01]  /*4540*/  @P5 STG.E.U16 desc[UR36][R6.64+0x52], R47 ;  /* 0x0000522f06005986 */ /* 0x000fe2000c101524 */
[----:B------:R-:W-:-:S02]  /*4550*/  ISETP.GT.AND P5, PT, R0, RZ, P3 ;  /* 0x000000ff0000720c */ /* 0x000fc40001fa4270 */
[C---:B------:R-:W-:Y:S02]  /*4560*/  ISETP.GT.AND P1, PT, R22.reuse, 0x38, PT ;  /* 0x000000381600780c */ /* 0x040fe40003f24270 */
[----:B------:R-:W-:Y:S02]  /*4570*/  ISETP.GT.AND P0, PT, R22, 0x39, PT ;  /* 0x000000391600780c */ /* 0x000fe40003f04270 */
[C---:B------:R-:W-:Y:S02]  /*4580*/  ISETP.GT.AND P3, PT, R0.reuse, 0x8, P3 ;  /* 0x000000080000780c */ /* 0x040fe40001f64270 */
[C---:B------:R-:W-:Y:S02]  /*4590*/  ISETP.GT.AND P2, PT, R0.reuse, 0x8, P2 ;  /* 0x000000080000780c */ /* 0x040fe40001744270 */
[----:B------:R-:W-:Y:S02]  /*45a0*/  F2FP.BF16.F32.PACK_AB R50, RZ, R50 ;  /* 0x00000032ff32723e */ /* 0x000fe400000010ff */
[----:B------:R-:W-:Y:S01]  /*45b0*/  F2FP.BF16.F32.PACK_AB R51, RZ, R51 ;  /* 0x00000033ff33723e */ /* 0x000fe200000010ff */
[----:B------:R-:W-:Y:S01]  /*45c0*/  @P5 STG.E.U16 desc[UR36][R4.64+0x60], R48 ;  /* 0x0000603004005986 */ /* 0x000fe2000c101524 */
[----:B------:R-:W-:-:S02]  /*45d0*/  ISETP.GT.AND P5, PT, R0, RZ, P0 ;  /* 0x000000ff0000720c */ /* 0x000fc400007a4270 */
[C---:B------:R-:W-:Y:S01]  /*45e0*/  ISETP.GT.AND P0, PT, R0.reuse, 0x8, P0 ;  /* 0x000000080000780c */ /* 0x040fe20000704270 */
[----:B------:R-:W-:Y:S01]  /*45f0*/  @P4 STG.E.U16 desc[UR36][R4.64+0x62], R49 ;  /* 0x0000623104004986 */ /* 0x000fe2000c101524 */
[C---:B------:R-:W-:Y:S02]  /*4600*/  ISETP.GT.AND P4, PT, R0.reuse, RZ, P1 ;  /* 0x000000ff0000720c */ /* 0x040fe40000f84270 */
[----:B------:R-:W-:Y:S01]  /*4610*/  ISETP.GT.AND P1, PT, R0, 0x8, P1 ;  /* 0x000000080000780c */ /* 0x000fe20000f24270 */
[----:B------:R-:W-:Y:S01]  /*4620*/  @P3 STG.E.U16 desc[UR36][R6.64+0x60], R50 ;  /* 0x0000603206003986 */ /* 0x000fe2000c101524 */
[----:B------:R-:W-:Y:S02]  /*4630*/  F2FP.BF16.F32.PACK_AB R52, RZ, R52 ;  /* 0x00000034ff34723e */ /* 0x000fe400000010ff */
[----:B------:R-:W-:Y:S01]  /*4640*/  F2FP.BF16.F32.PACK_AB R53, RZ, R53 ;  /* 0x00000035ff35723e */ /* 0x000fe200000010ff */
[----:B------:R-:W-:Y:S01]  /*4650*/  @P2 STG.E.U16 desc[UR36][R6.64+0x62], R51 ;  /* 0x0000623306002986 */ /* 0x000fe2000c101524 */
[----:B------:R-:W-:-:S02]  /*4660*/  F2FP.BF16.F32.PACK_AB R54, RZ, R54 ;  /* 0x00000036ff36723e */ /* 0x000fc400000010ff */
[----:B------:R-:W-:-:S03]  /*4670*/  F2FP.BF16.F32.PACK_AB R55, RZ, R55 ;  /* 0x00000037ff37723e */ /* 0x000fc600000010ff */
[----:B------:R-:W-:Y:S04]  /*4680*/  @P4 STG.E.U16 desc[UR36][R4.64+0x70], R52 ;  /* 0x0000703404004986 */ /* 0x000fe8000c101524 */
[----:B------:R0:W-:Y:S02]  /*4690*/  @P5 STG.E.U16 desc[UR36][R4.64+0x72], R53 ;  /* 0x0000723504005986 */ /* 0x0001e4000c101524 */
[----:B0-----:R-:W-:Y:S02]  /*46a0*/  @P1 IMAD.MOV.U32 R4, RZ, RZ, R6 ;  /* 0x000000ffff041224 */ /* 0x001fe400078e0006 */
[----:B------:R-:W-:-:S05]  /*46b0*/  @P1 IMAD.MOV.U32 R5, RZ, RZ, R7 ;  /* 0x000000ffff051224 */ /* 0x000fca00078e0007 */
[----:B------:R0:W-:Y:S04]  /*46c0*/  @P1 STG.E.U16 desc[UR36][R4.64+0x70], R54 ;  /* 0x0000703604001986 */ /* 0x0001e8000c101524 */
[----:B------:R0:W-:Y:S02]  /*46d0*/  @P0 STG.E.U16 desc[UR36][R6.64+0x72], R55 ;  /* 0x0000723706000986 */ /* 0x0001e4000c101524 */
.L_x_94:
[----:B------:R-:W-:Y:S05]  /*46e0*/  BSYNC B0 ;  /* 0x0000000000007941 */ /* 0x000fea0003800000 */
.L_x_32:
[----:B0-----:R-:W2:Y:S01]  /*46f0*/  LDL.64 R4, [R1] ;  /* 0x0000000001047983 */ /* 0x001ea20000100a00 */
[----:B------:R-:W-:Y:S01]  /*4700*/  ULDC.64 UR4, c[0x0][0x650] ;  /* 0x0001940000047ab9 */ /* 0x000fe20000000a00 */
[----:B------:R-:W-:Y:S02]  /*4710*/  IMAD.U32 R0, RZ, RZ, UR44 ;  /* 0x0000002cff007e24 */ /* 0x000fe4000f8e00ff */
[----:B------:R-:W-:Y:S02]  /*4720*/  IMAD.MOV.U32 R22, RZ, RZ, -0x1 ;  /* 0xffffffffff167424 */ /* 0x000fe400078e00ff */
[----:B------:R0:W-:Y:S01]  /*4730*/  SYNCS.ARRIVE.TRANS64.A1T0 RZ, [R0+UR48], RZ ;  /* 0x000000ff00ff79a7 */ /* 0x0001e20008100030 */
[----:B-----5:R-:W-:Y:S02]  /*4740*/  IMAD.MOV.U32 R18, RZ, RZ, -0x1 ;  /* 0xffffffffff127424 */ /* 0x020fe400078e00ff */
[----:B------:R-:W-:Y:S01]  /*4750*/  IMAD.MOV.U32 R19, RZ, RZ, -0x1 ;  /* 0xffffffffff137424 */ /* 0x000fe200078e00ff */
[----:B0-----:R-:W-:-:S02]  /*4760*/  PRMT R0, RZ, 0x7610, R0 ;  /* 0x00007610ff007816 */ /* 0x001fc40000000000 */
[----:B--2---:R-:W-:-:S05]  /*4770*/  LEA R16, P0, R4, R16, 0x1 ;  /* 0x0000001004107211 */ /* 0x004fca00078008ff */
[----:B------:R-:W-:Y:S01]  /*4780*/  IMAD.X R17, R66, 0x1, R17, P0 ;  /* 0x0000000142117824 */ /* 0x000fe200000e0611 */
[----:B------:R-:W-:-:S04]  /*4790*/  ISETP.GE.U32.AND P0, PT, R16, UR4, PT ;  /* 0x0000000410007c0c */ /* 0x000fc8000bf06070 */
[----:B------:R-:W-:-:S13]  /*47a0*/  ISETP.GE.U32.AND.EX P0, PT, R17, UR5, PT, P0 ;  /* 0x0000000511007c0c */ /* 0x000fda000bf06100 */
[----:B------:R-:W-:Y:S05]  /*47b0*/  @P0 BRA `(.L_x_95) ;  /* 0x00000004004c0947 */ /* 0x000fea0003800000 */
[----:B------:R-:W0:Y:S01]  /*47c0*/  LDC.64 R10, c[0x0][0x628] ;  /* 0x00018a00ff0a7b82 */ /* 0x000e220000000a00 */
[----:B------:R-:W2:Y:S01]  /*47d0*/  S2R R12, SR_CTAID.X ;  /* 0x00000000000c7919 */ /* 0x000ea20000002500 */
[----:B-1-34-:R-:W-:Y:S02]  /*47e0*/  IMAD.MOV.U32 R8, RZ, RZ, R16 ;  /* 0x000000ffff087224 */ /* 0x01afe400078e0010 */
[----:B------:R-:W-:Y:S01]  /*47f0*/  IMAD.MOV.U32 R9, RZ, RZ, R17 ;  /* 0x000000ffff097224 */ /* 0x000fe200078e0011 */
[----:B------:R-:W1:Y:S03]  /*4800*/  S2R R18, SR_CTAID.Y ;  /* 0x0000000000127919 */ /* 0x000e660000002600 */
[----:B------:R-:W3:Y:S08]  /*4810*/  LDC R0, c[0x0][0x630] ;  /* 0x00018c00ff007b82 */ /* 0x000ef00000000800 */
[----:B------:R-:W4:Y:S01]  /*4820*/  LDC.64 R14, c[0x0][0x620] ;  /* 0x00018800ff0e7b82 */ /* 0x000f220000000a00 */
[----:B0-----:R-:W-:-:S04]  /*4830*/  ISETP.NE.U32.AND P0, PT, R10, RZ, PT ;  /* 0x000000ff0a00720c */ /* 0x001fc80003f05070 */
[----:B------:R-:W-:-:S13]  /*4840*/  ISETP.NE.AND.EX P0, PT, R11, RZ, PT, P0 ;  /* 0x000000ff0b00720c */ /* 0x000fda0003f05300 */
[----:B-1234-:R-:W-:Y:S05]  /*4850*/  @!P0 BRA `(.L_x_96) ;  /* 0x0000000000288947 */ /* 0x01efea0003800000 */
[----:B------:R-:W0:Y:S02]  /*4860*/  LDC R3, c[0x0][0x634] ;  /* 0x00018d00ff037b82 */ /* 0x000e240000000800 */
[----:B0-----:R-:W-:-:S05]  /*4870*/  IADD3 R3, P0, R16, R3, RZ ;  /* 0x0000000310037210 */ /* 0x001fca0007f1e0ff */
        /* <DEDUP_REMOVED lines=8> */
.L_x_96:
[-CC-:B------:R-:W-:Y:S01]  /*4900*/  SHF.R.U64 R19, R8, R0.reuse, R9.reuse ;  /* 0x0000000008137219 */ /* 0x180fe20000001209 */
[----:B------:R-:W0:Y:S01]  /*4910*/  LDC.64 R24, c[0x0][0x640] ;  /* 0x00019000ff187b82 */ /* 0x000e220000000a00 */
[----:B------:R-:W-:Y:S01]  /*4920*/  SHF.R.U32.HI R0, RZ, R0, R9 ;  /* 0x00000000ff007219 */ /* 0x000fe20000011609 */
[----:B------:R-:W-:Y:S01]  /*4930*/  ULDC UR4, c[0x0][0x150] ;  /* 0x0000540000047ab9 */ /* 0x000fe20000000800 */
[----:B------:R-:W-:Y:S02]  /*4940*/  IADD3 R3, P0, RZ, -R19, RZ ;  /* 0x80000013ff037210 */ /* 0x000fe40007f1e0ff */
[----:B------:R-:W-:-:S03]  /*4950*/  I2FP.F32.U32 R7, R12 ;  /* 0x0000000c00077245 */ /* 0x000fc60000201000 */
[----:B------:R-:W1:Y:S01]  /*4960*/  LDC R6, c[0x0][0x618] ;  /* 0x00018600ff067b82 */ /* 0x000e620000000800 */
[----:B------:R-:W-:Y:S02]  /*4970*/  IMAD.X R5, RZ, RZ, ~R0, P0 ;  /* 0x000000ffff057224 */ /* 0x000fe400000e0e00 */
[----:B------:R-:W-:Y:S01]  /*4980*/  FMUL R7, R7, UR4 ;  /* 0x0000000407077c20 */ /* 0x000fe20008400000 */
[----:B------:R-:W-:Y:S01]  /*4990*/  ULDC UR4, c[0x0][0x154] ;  /* 0x0000550000047ab9 */ /* 0x000fe20000000800 */
[-C--:B------:R-:W-:Y:S02]  /*49a0*/  IMAD R0, R5, R14.reuse, RZ ;  /* 0x0000000e05007224 */ /* 0x080fe400078e02ff */
[C---:B------:R-:W-:Y:S01]  /*49b0*/  IMAD.WIDE.U32 R4, R3.reuse, R14, R16 ;  /* 0x0000000e03047225 */ /* 0x040fe200078e0010 */
[----:B------:R-:W2:Y:S01]  /*49c0*/  LDC R8, c[0x0][0x608] ;  /* 0x00018200ff087b82 */ /* 0x000ea20000000800 */
[----:B------:R-:W3:Y:S02]  /*49d0*/  F2I.U32.TRUNC.NTZ R7, R7 ;  /* 0x0000000700077305 */ /* 0x000ee4000020f000 */
[----:B------:R-:W-:Y:S01]  /*49e0*/  IMAD R3, R3, R15, R0 ;  /* 0x0000000f03037224 */ /* 0x000fe200078e0200 */
[----:B------:R-:W-:-:S03]  /*49f0*/  I2FP.F32.U32 R0, R18 ;  /* 0x0000001200007245 */ /* 0x000fc60000201000 */
[----:B------:R-:W-:Y:S01]  /*4a00*/  IMAD.IADD R3, R5, 0x1, R3 ;  /* 0x0000000105037824 */ /* 0x000fe200078e0203 */
[----:B------:R-:W4:Y:S01]  /*4a10*/  LDC R11, c[0x0][0x658] ;  /* 0x00019600ff0b7b82 */ /* 0x000f220000000800 */
[----:B0-----:R-:W-:-:S04]  /*4a20*/  ISETP.NE.U32.AND P0, PT, R24, RZ, PT ;  /* 0x000000ff1800720c */ /* 0x001fc80003f05070 */
[----:B------:R-:W-:-:S03]  /*4a30*/  ISETP.NE.AND.EX P0, PT, R25, RZ, PT, P0 ;  /* 0x000000ff1900720c */ /* 0x000fc60003f05300 */
[----:B------:R-:W0:Y:S01]  /*4a40*/  LDC R9, c[0x0][0x144] ;  /* 0x00005100ff097b82 */ /* 0x000e220000000800 */
[-C--:B-1----:R-:W-:Y:S01]  /*4a50*/  SHF.R.U64 R10, R4, R6.reuse, R3 ;  /* 0x00000006040a7219 */ /* 0x082fe20000001203 */
[----:B---3--:R-:W-:Y:S01]  /*4a60*/  IMAD.MOV R7, RZ, RZ, -R7 ;  /* 0x000000ffff077224 */ /* 0x008fe200078e0a07 */
[----:B------:R-:W-:Y:S01]  /*4a70*/  SHF.R.U32.HI R3, RZ, R6, R3 ;  /* 0x00000006ff037219 */ /* 0x000fe20000011603 */
[----:B------:R-:W-:-:S04]  /*4a80*/  FMUL R6, R0, UR4 ;  /* 0x0000000400067c20 */ /* 0x000fc80008400000 */
[----:B------:R-:W1:Y:S01]  /*4a90*/  LDC R21, c[0x0][0x148] ;  /* 0x00005200ff157b82 */ /* 0x000e620000000800 */
[----:B------:R3:W0:Y:S01]  /*4aa0*/  F2I.U32.TRUNC.NTZ R14, R6 ;  /* 0x00000006000e7305 */ /* 0x000622000020f000 */
[-CC-:B--2---:R-:W-:Y:S02]  /*4ab0*/  SHF.R.U64 R13, R10, R8.reuse, R3.reuse ;  /* 0x000000080a0d7219 */ /* 0x184fe40000001203 */
[----:B------:R-:W-:-:S04]  /*4ac0*/  SHF.R.U32.HI R0, RZ, R8, R3 ;  /* 0x00000008ff007219 */ /* 0x000fc80000011603 */
[----:B------:R-:W2:Y:S01]  /*4ad0*/  LDC R20, c[0x0][0x648] ;  /* 0x00019200ff147b82 */ /* 0x000ea20000000800 */
[-CC-:B----4-:R-:W-:Y:S02]  /*4ae0*/  SHF.R.U64 R15, R13, R11.reuse, R0.reuse ;  /* 0x0000000b0d0f7219 */ /* 0x190fe40000001200 */
[----:B------:R-:W-:-:S03]  /*4af0*/  SHF.R.U32.HI R5, RZ, R11, R0 ;  /* 0x0000000bff057219 */ /* 0x000fc60000011600 */
[----:B------:R-:W-:Y:S02]  /*4b00*/  IMAD.MOV.U32 R4, RZ, RZ, R15 ;  /* 0x000000ffff047224 */ /* 0x000fe400078e000f */
[----:B------:R-:W4:Y:S01]  /*4b10*/  LDC R26, c[0x0][0x638] ;  /* 0x00018e00ff1a7b82 */ /* 0x000f220000000800 */
[----:B0-----:R-:W-:-:S07]  /*4b20*/  IMAD R22, R9, R7, R12 ;  /* 0x0000000709167224 */ /* 0x001fce00078e020c */
[----:B------:R-:W0:Y:S08]  /*4b30*/  LDC R27, c[0x0][0x610] ;  /* 0x00018400ff1b7b82 */ /* 0x000e300000000800 */
[----:B------:R-:W0:Y:S01]  /*4b40*/  LDC R28, c[0x0][0x600] ;  /* 0x00018000ff1c7b82 */ /* 0x000e220000000800 */
[----:B-123--:R-:W-:Y:S05]  /*4b50*/  @!P0 BRA `(.L_x_97) ;  /* 0x0000000000288947 */ /* 0x00efea0003800000 */
[----:B------:R-:W1:Y:S02]  /*4b60*/  LDC R0, c[0x0][0x64c] ;  /* 0x00019300ff007b82 */ /* 0x000e640000000800 */
[----:B-1----:R-:W-:-:S05]  /*4b70*/  IADD3 R3, P0, R15, R0, RZ ;  /* 0x000000000f037210 */ /* 0x002fca0007f1e0ff */
        /* <DEDUP_REMOVED lines=8> */
.L_x_97:
[----:B------:R-:W-:Y:S01]  /*4c00*/  ISETP.NE.AND P0, PT, R2, 0x1, PT ;  /* 0x000000010200780c */ /* 0x000fe20003f05270 */
[----:B------:R-:W-:Y:S01]  /*4c10*/  IMAD.MOV R14, RZ, RZ, -R14 ;  /* 0x000000ffff0e7224 */ /* 0x000fe200078e0a0e */
[----:B------:R-:W-:Y:S02]  /*4c20*/  SHF.R.U64 R0, R4, R20, R5 ;  /* 0x0000001404007219 */ /* 0x000fe40000001205 */
[----:B------:R-:W-:Y:S02]  /*4c30*/  LOP3.LUT R3, R13, R68, RZ, 0xc0, !PT ;  /* 0x000000440d037212 */ /* 0x000fe400078ec0ff */
[----:B------:R-:W-:Y:S01]  /*4c40*/  LOP3.LUT R5, R10, R67, RZ, 0xc0, !PT ;  /* 0x000000430a057212 */ /* 0x000fe200078ec0ff */
[----:B------:R-:W-:Y:S02]  /*4c50*/  IMAD.MOV R4, RZ, RZ, -R0 ;  /* 0x000000ffff047224 */ /* 0x000fe400078e0a00 */
[----:B------:R-:W-:Y:S02]  /*4c60*/  IMAD R3, R64, R0, R3 ;  /* 0x0000000040037224 */ /* 0x000fe400078e0203 */
[----:B----4-:R-:W-:-:S02]  /*4c70*/  IMAD R0, R4, R26, R15 ;  /* 0x0000001a04007224 */ /* 0x010fc400078e020f */
[----:B------:R-:W-:Y:S02]  /*4c80*/  @P0 IMAD R22, R21, R14, R18 ;  /* 0x0000000e15160224 */ /* 0x000fe400078e0212 */
[----:B------:R-:W-:Y:S02]  /*4c90*/  IMAD.MOV.U32 R4, RZ, RZ, 0x1 ;  /* 0x00000001ff047424 */ /* 0x000fe400078e00ff */
[----:B0-----:R-:W-:Y:S02]  /*4ca0*/  IMAD R22, R3, R27, R22 ;  /* 0x0000001b03167224 */ /* 0x001fe400078e0216 */
[----:B------:R-:W-:Y:S01]  /*4cb0*/  IMAD R3, R0, R28, R5 ;  /* 0x0000001c00037224 */ /* 0x000fe200078e0205 */
[----:B------:R-:W-:-:S04]  /*4cc0*/  PRMT R0, R4, 0x7610, R0 ;  /* 0x0000761004007816 */ /* 0x000fc80000000000 */
[----:B------:R-:W-:Y:S02]  /*4cd0*/  SEL R18, R3, R22, !P0 ;  /* 0x0000001603127207 */ /* 0x000fe40004000000 */
[----:B------:R-:W-:-:S07]  /*4ce0*/  SEL R22, R22, R3, !P0 ;  /* 0x0000000316167207 */ /* 0x000fce0004000000 */
.L_x_95:
[----:B------:R-:W-:Y:S01]  /*4cf0*/  UIMAD.WIDE.U32 UR4, UR38, 0x24924925, URZ ;  /* 0x24924925260478a5 */ /* 0x000fe2000f8e003f */
[----:B------:R-:W-:Y:S02]  /*4d00*/  LOP3.LUT P0, RZ, R0, 0xff, RZ, 0xc0, !PT ;  /* 0x000000ff00ff7812 */ /* 0x000fe4000780c0ff */
[----:B------:R-:W-:Y:S01]  /*4d10*/  LOP3.LUT R73, R73, 0x1, RZ, 0x3c, !PT ;  /* 0x0000000149497812 */ /* 0x000fe200078e3cff */
[----:B------:R-:W-:-:S04]  /*4d20*/  UIADD3 UR4, UR38, -UR5, URZ ;  /* 0x8000000526047290 */ /* 0x000fc8000fffe03f */
[----:B------:R-:W-:-:S04]  /*4d30*/  ULEA.HI UR4, UR4, UR5, URZ, 0x1f ;  /* 0x0000000504047291 */ /* 0x000fc8000f8ff83f */
[----:B------:R-:W-:-:S04]  /*4d40*/  USHF.R.U32.HI UR4, URZ, 0x2, UR4 ;  /* 0x000000023f047899 */ /* 0x000fc80008011604 */
[----:B------:R-:W-:Y:S01]  /*4d50*/  UIMAD UR38, UR4, -0x7, UR38 ;  /* 0xfffffff9042678a4 */ /* 0x000fe2000f8e0226 */
[----:B------:R-:W-:Y:S11]  /*4d60*/  @P0 BRA `(.L_x_98) ;  /* 0xffffffc8002c0947 */ /* 0x000ff6000383ffff */
[----:B------:R-:W-:Y:S05]  /*4d70*/  EXIT ;  /* 0x000000000000794d */ /* 0x000fea0003800000 */
.L_x_13:
[----:B------:R-:W-:-:S08]  /*4d80*/  ISETP.NE.AND P0, PT, R14, RZ, PT ;  /* 0x000000ff0e00720c */ /* 0x000fd00003f05270 */
[----:B0-----:R-:W0:-:S00]  /*4d90*/  USETMAXREG.DEALLOC.CTAPOOL 0x28 ;  /* 0x00000028000079c8 */ /* 0x001e0000080e0500 */
[----:B------:R-:W-:Y:S05]  /*4da0*/  @P0 EXIT ;  /* 0x000000000000094d */ /* 0x000fea0003800000 */
[----:B0-----:R-:W-:Y:S01]  /*4db0*/  LOP3.LUT P0, RZ, R3, 0xff, RZ, 0xc0, !PT ;  /* 0x000000ff03ff7812 */ /* 0x001fe2000780c0ff */
[----:B------:R-:W-:Y:S02]  /*4dc0*/  IMAD.MOV.U32 R3, RZ, RZ, 0x1 ;  /* 0x00000001ff037424 */ /* 0x000fe400078e00ff */
[----:B------:R-:W-:-:S10]  /*4dd0*/  IMAD.MOV.U32 R8, RZ, RZ, RZ ;  /* 0x000000ffff087224 */ /* 0x000fd400078e00ff */
[----:B------:R-:W-:Y:S05]  /*4de0*/  @!P0 BRA `(.L_x_99) ;  /* 0x0000000c003c8947 */ /* 0x000fea0003800000 */
[----:B------:R-:W-:Y:S01]  /*4df0*/  LOP3.LUT P0, RZ, R4, 0x1f, RZ, 0xc0, !PT ;  /* 0x0000001f04ff7812 */ /* 0x000fe2000780c0ff */
[----:B------:R-:W-:Y:S01]  /*4e00*/  ULDC UR5, c[0x0][0x658] ;  /* 0x0001960000057ab9 */ /* 0x000fe20000000800 */
[----:B------:R-:W-:Y:S01]  /*4e10*/  UMOV UR6, 0xffffffff ;  /* 0xffffffff00067882 */ /* 0x000fe20000000000 */
[----:B------:R-:W-:Y:S01]  /*4e20*/  BSSY B0, `(.L_x_99) ;  /* 0x00000cb000007945 */ /* 0x000fe20003800000 */
[----:B------:R-:W-:Y:S01]  /*4e30*/  USHF.L.U32 UR6, UR6, UR5, URZ ;  /* 0x0000000506067299 */ /* 0x000fe2000800063f */
[C---:B------:R-:W-:Y:S01]  /*4e40*/  ISETP.NE.AND P2, PT, R5.reuse, RZ, PT ;  /* 0x000000ff0500720c */ /* 0x040fe20003f45270 */
[----:B------:R-:W-:Y:S01]  /*4e50*/  UMOV UR7, 0x1 ;  /* 0x0000000100077882 */ /* 0x000fe20000000000 */
[----:B------:R-:W-:Y:S01]  /*4e60*/  ISETP.NE.OR P0, PT, R5, RZ, !P0 ;  /* 0x000000ff0500720c */ /* 0x000fe20004705670 */
[----:B------:R-:W-:Y:S01]  /*4e70*/  IMAD.MOV.U32 R10, RZ, RZ, 0x1 ;  /* 0x00000001ff0a7424 */ /* 0x000fe200078e00ff */
[----:B------:R-:W-:Y:S01]  /*4e80*/  LOP3.LUT R9, R23, 0x2, RZ, 0xfc, !PT ;  /* 0x0000000217097812 */ /* 0x000fe200078efcff */
[----:B------:R-:W-:Y:S01]  /*4e90*/  IMAD.MOV.U32 R3, RZ, RZ, 0x1 ;  /* 0x00000001ff037424 */ /* 0x000fe200078e00ff */
[----:B------:R-:W-:Y:S01]  /*4ea0*/  ULDC UR4, c[0x0][0x600] ;  /* 0x0001800000047ab9 */ /* 0x000fe20000000800 */
[----:B------:R-:W-:Y:S01]  /*4eb0*/  IMAD.MOV.U32 R8, RZ, RZ, RZ ;  /* 0x000000ffff087224 */ /* 0x000fe200078e00ff */
[----:B------:R-:W-:-:S02]  /*4ec0*/  USHF.L.U32 UR13, UR7, UR5, URZ ;  /* 0x00000005070d7299 */ /* 0x000fc4000800063f */
[----:B------:R-:W-:Y:S02]  /*4ed0*/  UIADD3 UR21, UR40, 0x1, URZ ;  /* 0x0000000128157890 */ /* 0x000fe4000fffe03f */
[----:B------:R-:W-:Y:S02]  /*4ee0*/  UIADD3 UR4, UR4, -0x1, URZ ;  /* 0xffffffff04047890 */ /* 0x000fe4000fffe03f */
[----:B------:R-:W-:Y:S01]  /*4ef0*/  ULOP3.LUT UR5, URZ, UR6, URZ, 0x33, !UPT ;  /* 0x000000063f057292 */ /* 0x000fe2000f8e333f */
[----:B------:R-:W-:-:S11]  /*4f00*/  ULDC.64 UR22, c[0x0][0x198] ;  /* 0x0000660000167ab9 */ /* 0x000fd60000000a00 */
.L_x_111:
[----:B------:R-:W-:-:S03]  /*4f10*/  UMOV UR6, 0xffffffff ;  /* 0xffffffff00067882 */ /* 0x000fc60000000000 */
[----:B------:R-:W-:Y:S05]  /*4f20*/  BRA.DIV UR6, `(.L_x_100) ;  /* 0x0000001206747947 */ /* 0x000fea000b800000 */
[----:B------:R-:W-:-:S13]  /*4f30*/  ELECT P6, URZ, PT ;  /* 0x00000000003f782f */ /* 0x000fda00038c0000 */
.L_x_127:
[----:B------:R-:W0:Y:S01]  /*4f40*/  LDC R4, c[0x0][0x28c] ;  /* 0x0000a300ff047b82 */ /* 0x000e220000000800 */
[----:B------:R-:W-:Y:S01]  /*4f50*/  BSSY B1, `(.L_x_101) ;  /* 0x0000041000017945 */ /* 0x000fe20003800000 */
[----:B0-----:R-:W-:-:S13]  /*4f60*/  ISETP.LT.OR P6, PT, R4, 0x1, !P6 ;  /* 0x000000010400780c */ /* 0x001fda00077c1670 */
[----:B------:R-:W-:Y:S05]  /*4f70*/  @P6 BRA `(.L_x_102) ;  /* 0x0000000000f86947 */ /* 0x000fea0003800000 */
[----:B------:R-:W-:Y:S02]  /*4f80*/  IMAD.SHL.U32 R22, R22, 0x40, RZ ;  /* 0x0000004016167824 */ /* 0x000fe400078e00ff */
[----:B------:R-:W-:Y:S02]  /*4f90*/  IMAD.SHL.U32 R18, R18, 0x40, RZ ;  /* 0x0000004012127824 */ /* 0x000fe400078e00ff */
[----:B------:R-:W-:Y:S02]  /*4fa0*/  IMAD.MOV.U32 R13, RZ, RZ, RZ ;  /* 0x000000ffff0d7224 */ /* 0x000fe400078e00ff */
[----:B------:R-:W-:Y:S02]  /*4fb0*/  IMAD.U32 R14, RZ, RZ, UR21 ;  /* 0x00000015ff0e7e24 */ /* 0x000fe4000f8e00ff */
[----:B------:R-:W-:Y:S02]  /*4fc0*/  IMAD.MOV.U32 R4, RZ, RZ, R3 ;  /* 0x000000ffff047224 */ /* 0x000fe400078e0003 */
[----:B------:R-:W-:-:S07]  /*4fd0*/  IMAD.MOV.U32 R5, RZ, RZ, R8 ;  /* 0x000000ffff057224 */ /* 0x000fce00078e0008 */
.L_x_106:
[----:B------:R-:W0:Y:S01]  /*4fe0*/  S2R R7, SR_CgaCtaId ;  /* 0x0000000000077919 */ /* 0x000e220000008800 */
[----:B------:R-:W-:-:S04]  /*4ff0*/  MOV R6, 0x400 ;  /* 0x0000040000067802 */ /* 0x000fc80000000f00 */
[----:B0-----:R-:W-:Y:S02]  /*5000*/  LEA R12, R7, R6, 0x18 ;  /* 0x00000006070c7211 */ /* 0x001fe400078ec0ff */
[----:B------:R-:W-:Y:S01]  /*5010*/  SHF.L.U32 R6, R4, 0x1f, RZ ;  /* 0x0000001f04067819 */ /* 0x000fe200000006ff */
[----:B------:R-:W0:Y:S02]  /*5020*/  @!P2 LDC R7, c[0x0][0x500] ;  /* 0x00014000ff07ab82 */ /* 0x000e240000000800 */
[----:B------:R-:W-:-:S04]  /*5030*/  IMAD R11, R5, 0x8, R12 ;  /* 0x00000008050b7824 */ /* 0x000fc800078e020c */
[----:B------:R-:W1:Y:S02]  /*5040*/  SYNCS.PHASECHK.TRANS64.TRYWAIT P1, [R11+URZ+0x38], R6 ;  /* 0x000038060b0075a7 */ /* 0x000e64000802017f */
[----:B-1----:R-:W-:Y:S05]  /*5050*/  @!P1 BRA `(.L_x_103) ;  /* 0x0000001000489947 */ /* 0x002fea0003800000 */
.L_x_128:
[----:B-1----:R-:W-:Y:S01]  /*5060*/  PRMT R6, R9, 0x9910, RZ ;  /* 0x0000991009067816 */ /* 0x002fe200000000ff */
[----:B0-----:R0:W-:Y:S03]  /*5070*/  @!P2 SYNCS.ARRIVE.TRANS64 RZ, [R11+URZ], R7 ;  /* 0x000000070bffa9a7 */ /* 0x0011e6000800003f */
[----:B------:R-:W-:-:S13]  /*5080*/  ISETP.NE.AND P1, PT, R6, 0x2, PT ;  /* 0x000000020600780c */ /* 0x000fda0003f25270 */
[----:B0-----:R-:W-:Y:S05]  /*5090*/  @P1 BRA `(.L_x_104) ;  /* 0x0000000000041947 */ /* 0x001fea0003800000 */
[----:B------:R-:W-:Y:S01]  /*50a0*/  BPT.TRAP 0x1 ;  /* 0x000000040000795c */ /* 0x000fe20000300000 */
.L_x_104:
[----:B------:R-:W-:Y:S05]  /*50b0*/  @P0 BRA `(.L_x_105) ;  /* 0x0000000000040947 */ /* 0x000fea0003800000 */
[----:B------:R-:W-:Y:S01]  /*50c0*/  BPT.TRAP 0x1 ;  /* 0x000000040000795c */ /* 0x000fe20000300000 */
.L_x_105:
[----:B------:R-:W-:Y:S01]  /*50d0*/  IMAD R12, R5, 0x4000, R12 ;  /* 0x00004000050c7824 */ /* 0x000fe200078e020c */
[----:B------:R-:W-:Y:S01]  /*50e0*/  R2UR UR34, R13 ;  /* 0x000000000d2272ca */ /* 0x000fe200000e0000 */
[----:B------:R-:W-:Y:S01]  /*50f0*/  VIADD R14, R14, 0xffffffff ;  /* 0xffffffff0e0e7836 */ /* 0x000fe20000000000 */
[----:B------:R-:W-:Y:S01]  /*5100*/  R2UR UR33, R11 ;  /* 0x000000000b2172ca */ /* 0x000fe200000e0000 */
[----:B------:R-:W-:Y:S01]  /*5110*/  UIADD3 UR6, UP0, UR22, 0xf0, URZ ;  /* 0x000000f016067890 */ /* 0x000fe2000ff1e03f */
[----:B------:R-:W-:Y:S01]  /*5120*/  R2UR UR8, R12 ;  /* 0x000000000c0872ca */ /* 0x000fe200000e0000 */
[----:B------:R-:W-:Y:S01]  /*5130*/  UIADD3 UR30, UP1, UR22, 0x1f0, URZ ;  /* 0x000001f0161e7890 */ /* 0x000fe2000ff3e03f */
[----:B------:R-:W-:Y:S01]  /*5140*/  R2UR UR35, R22 ;  /* 0x00000000162372ca */ /* 0x000fe200000e0000 */
[----:B------:R-:W-:Y:S01]  /*5150*/  UIADD3.X UR7, URZ, UR23, URZ, UP0, !UPT ;  /* 0x000000173f077290 */ /* 0x000fe200087fe43f */
[----:B------:R-:W-:Y:S01]  /*5160*/  R2UR UR36, R19 ;  /* 0x00000000132472ca */ /* 0x000fe200000e0000 */
[----:B------:R-:W-:Y:S01]  /*5170*/  UIADD3.X UR31, URZ, UR23, URZ, UP1, !UPT ;  /* 0x000000173f1f7290 */ /* 0x000fe20008ffe43f */
[----:B------:R-:W-:Y:S01]  /*5180*/  R2UR UR19, R18 ;  /* 0x00000000121372ca */ /* 0x000fe200000e0000 */
[----:B------:R-:W-:Y:S01]  /*5190*/  VIADD R5, R5, 0x1 ;  /* 0x0000000105057836 */ /* 0x000fe20000000000 */
[----:B------:R-:W-:Y:S01]  /*51a0*/  ISETP.GT.AND P3, PT, R14, 0x1, PT ;  /* 0x000000010e00780c */ /* 0x000fe20003f64270 */
[----:B------:R-:W-:Y:S01]  /*51b0*/  UIADD3 UR26, UR34, 0x40, URZ ;  /* 0x00000040221a7890 */ /* 0x000fe2000fffe03f */
[----:B------:R-:W-:Y:S01]  /*51c0*/  VIADD R13, R13, 0x80 ;  /* 0x000000800d0d7836 */ /* 0x000fe20000000000 */
[----:B------:R-:W-:Y:S01]  /*51d0*/  UMOV UR14, 0x0 ;  /* 0x00000000000e7882 */ /* 0x000fe20000000000 */
[----:B------:R-:W-:Y:S01]  /*51e0*/  UMOV UR15, 0x10000000 ;  /* 0x10000000000f7882 */ /* 0x000fe20000000000 */
[----:B------:R-:W-:Y:S01]  /*51f0*/  UIADD3 UR32, UR8, 0x180, URZ ;  /* 0x0000018008207890 */ /* 0x000fe2000fffe03f */
[----:B------:R-:W-:Y:S01]  /*5200*/  ISETP.NE.AND P1, PT, R5, 0x7, PT ;  /* 0x000000070500780c */ /* 0x000fe20003f25270 */
[----:B------:R-:W-:-:S02]  /*5210*/  UIADD3 UR24, UR8, 0x2180, URZ ;  /* 0x0000218008187890 */ /* 0x000fc4000fffe03f */
[----:B------:R-:W-:Y:S01]  /*5220*/  UIADD3 UR16, UR8, 0x1c180, URZ ;  /* 0x0001c18008107890 */ /* 0x000fe2000fffe03f */
[----:B------:R-:W-:Y:S01]  /*5230*/  SEL R7, RZ, 0x1, P1 ;  /* 0x00000001ff077807 */ /* 0x000fe20000800000 */
[----:B------:R-:W-:Y:S01]  /*5240*/  UIADD3 UR8, UR8, 0x1e180, URZ ;  /* 0x0001e18008087890 */ /* 0x000fe2000fffe03f */
[----:B------:R-:W-:Y:S01]  /*5250*/  SEL R5, R5, RZ, P1 ;  /* 0x000000ff05057207 */ /* 0x000fe20000800000 */
[----:B------:R-:W-:Y:S01]  /*5260*/  UMOV UR25, UR33 ;  /* 0x0000002100197c82 */ /* 0x000fe20008000000 */
[----:B------:R-:W-:Y:S01]  /*5270*/  UMOV UR27, UR35 ;  /* 0x00000023001b7c82 */ /* 0x000fe20008000000 */
[----:B------:R-:W-:Y:S01]  /*5280*/  UMOV UR28, UR36 ;  /* 0x00000024001c7c82 */ /* 0x000fe20008000000 */
[----:B------:R-:W-:Y:S01]  /*5290*/  UMOV UR17, UR33 ;  /* 0x0000002100117c82 */ /* 0x000fe20008000000 */
[----:B------:R-:W-:Y:S01]  /*52a0*/  UMOV UR18, UR34 ;  /* 0x0000002200127c82 */ /* 0x000fe20008000000 */
[----:B------:R-:W-:Y:S01]  /*52b0*/  UMOV UR20, UR36 ;  /* 0x0000002400147c82 */ /* 0x000fe20008000000 */
[----:B------:R0:W-:Y:S01]  /*52c0*/  UTMALDG.3D [UR32], [UR6], desc[UR14] ;  /* 0x00000e20060075b4 */ /* 0x0001e20008011000 */
[----:B------:R-:W-:Y:S01]  /*52d0*/  UMOV UR9, UR33 ;  /* 0x0000002100097c82 */ /* 0x000fe20008000000 */
[----:B------:R-:W-:Y:S01]  /*52e0*/  UMOV UR11, UR19 ;  /* 0x00000013000b7c82 */ /* 0x000fe20008000000 */
[----:B------:R-:W-:Y:S01]  /*52f0*/  UMOV UR12, UR36 ;  /* 0x00000024000c7c82 */ /* 0x000fe20008000000 */
[----:B------:R-:W-:Y:S01]  /*5300*/  UMOV UR10, UR26 ;  /* 0x0000001a000a7c82 */ /* 0x000fe20008000000 */
[----:B------:R-:W-:Y:S01]  /*5310*/  LOP3.LUT R4, R4, R7, RZ, 0x3c, !PT ;  /* 0x0000000704047212 */ /* 0x000fe200078e3cff */
[----:B------:R0:W-:Y:S01]  /*5320*/  UTMALDG.3D [UR24], [UR6], desc[UR14] ;  /* 0x00000e18060075b4 */ /* 0x0001e20008011000 */
[----:B------:R0:W-:Y:S01]  /*5330*/  UTMALDG.3D [UR16], [UR30], desc[UR14] ;  /* 0x00000e101e0075b4 */ /* 0x0001e20008011000 */
[----:B------:R0:W-:Y:S02]  /*5340*/  UTMALDG.3D [UR8], [UR30], desc[UR14] ;  /* 0x00000e081e0075b4 */ /* 0x0001e40008011000 */
[----:B0-----:R-:W-:Y:S05]  /*5350*/  @P3 BRA `(.L_x_106) ;  /* 0xfffffffc00203947 */ /* 0x001fea000383ffff */
.L_x_102:
[----:B------:R-:W-:Y:S05]  /*5360*/  BSYNC B1 ;  /* 0x0000000000017941 */ /* 0x000fea0003800000 */
.L_x_101:
[----:B------:R-:W2:Y:S01]  /*5370*/  LDL.64 R20, [R1] ;  /* 0x0000000001147983 */ /* 0x000ea20000100a00 */
[----:B------:R-:W-:Y:S01]  /*5380*/  LOP3.LUT P4, RZ, R10, 0xff, RZ, 0xc0, !PT ;  /* 0x000000ff0aff7812 */ /* 0x000fe2000788c0ff */
[----:B------:R-:W-:Y:S01]  /*5390*/  VIADD R11, R8, UR40 ;  /* 0x00000028080b7c36 */ /* 0x000fe20008000000 */
[----:B------:R-:W-:Y:S01]  /*53a0*/  ULDC.64 UR6, c[0x0][0x650] ;  /* 0x0001940000067ab9 */ /* 0x000fe20000000a00 */
[----:B------:R-:W-:Y:S01]  /*53b0*/  IMAD.U32 R8, RZ, RZ, UR40 ;  /* 0x00000028ff087e24 */ /* 0x000fe2000f8e00ff */
[----:B------:R-:W-:Y:S01]  /*53c0*/  UISETP.GE.U32.AND UP0, UPT, UR40, 0x7, UPT ;  /* 0x000000072800788c */ /* 0x000fe2000bf06070 */
[C---:B------:R-:W-:Y:S01]  /*53d0*/  IMAD.WIDE.U32 R4, R11.reuse, 0x24924925, RZ ;  /* 0x249249250b047825 */ /* 0x040fe200078e00ff */
[----:B------:R-:W-:Y:S01]  /*53e0*/  ISETP.GT.U32.AND P1, PT, R11, 0x6, PT ;  /* 0x000000060b00780c */ /* 0x000fe20003f24070 */
[----:B------:R-:W-:Y:S01]  /*53f0*/  BSSY B1, `(.L_x_107) ;  /* 0x000006b000017945 */ /* 0x000fe20003800000 */
[----:B------:R-:W-:Y:S01]  /*5400*/  PRMT R10, RZ, 0x7610, R10 ;  /* 0x00007610ff0a7816 */ /* 0x000fe2000000000a */
[----:B------:R-:W-:Y:S01]  /*5410*/  IMAD.MOV.U32 R22, RZ, RZ, -0x1 ;  /* 0xffffffffff167424 */ /* 0x000fe200078e00ff */
[----:B------:R-:W-:Y:S01]  /*5420*/  ISETP.LT.U32.AND P1, PT, R8, 0x7, P1 ;  /* 0x000000070800780c */ /* 0x000fe20000f21070 */
[----:B------:R-:W-:Y:S01]  /*5430*/  IMAD.MOV.U32 R18, RZ, RZ, -0x1 ;  /* 0xffffffffff127424 */ /* 0x000fe200078e00ff */
[----:B------:R-:W-:Y:S01]  /*5440*/  PLOP3.LUT P3, PT, PT, PT, UP0, 0x80, 0x0 ;  /* 0x000000000000781c */ /* 0x000fe20003f6f008 */
[----:B------:R-:W0:Y:S01]  /*5450*/  @P4 S2R R7, SR_CgaCtaId ;  /* 0x0000000000074919 */ /* 0x000e220000008800 */
[----:B------:R-:W-:Y:S01]  /*5460*/  SEL R4, RZ, 0x1, !P1 ;  /* 0x00000001ff047807 */ /* 0x000fe20004800000 */
[----:B------:R-:W-:Y:S01]  /*5470*/  IMAD.MOV.U32 R19, RZ, RZ, -0x1 ;  /* 0xffffffffff137424 */ /* 0x000fe200078e00ff */
[----:B------:R-:W-:-:S02]  /*5480*/  @P4 MOV R6, 0x400 ;  /* 0x0000040000064802 */ /* 0x000fc40000000f00 */
[----:B------:R-:W-:Y:S02]  /*5490*/  LOP3.LUT R3, R3, R4, RZ, 0x3c, !PT ;  /* 0x0000000403037212 */ /* 0x000fe400078e3cff */
[----:B------:R-:W-:Y:S02]  /*54a0*/  PRMT R4, RZ, 0x7610, R4 ;  /* 0x00007610ff047816 */ /* 0x000fe40000000004 */
[----:B0-----:R-:W-:Y:S01]  /*54b0*/  @P4 LEA R6, R7, R6, 0x18 ;  /* 0x0000000607064211 */ /* 0x001fe200078ec0ff */
[----:B------:R-:W-:-:S03]  /*54c0*/  IMAD.IADD R7, R11, 0x1, -R5 ;  /* 0x000000010b077824 */ /* 0x000fc600078e0a05 */
[----:B------:R0:W-:Y:S02]  /*54d0*/  @P4 SYNCS.ARRIVE.TRANS64.A1T0 RZ, [R6+URZ+0xa8], RZ ;  /* 0x0000a8ff06ff49a7 */ /* 0x0001e4000810003f */
[----:B------:R-:W-:-:S04]  /*54e0*/  LEA.HI R7, R7, R5, RZ, 0x1f ;  /* 0x0000000507077211 */ /* 0x000fc800078ff8ff */
[----:B------:R-:W-:-:S04]  /*54f0*/  SHF.R.U32.HI R8, RZ, 0x2, R7 ;  /* 0x00000002ff087819 */ /* 0x000fc80000011607 */
[----:B------:R-:W-:Y:S01]  /*5500*/  @P3 LOP3.LUT R3, R3, 0x1, R8, 0x78, !PT ;  /* 0x0000000103033812 */ /* 0x000fe200078e7808 */
[----:B------:R-:W-:Y:S01]  /*5510*/  IMAD R8, R8, -0x7, R11 ;  /* 0xfffffff908087824 */ /* 0x000fe200078e020b */
[----:B--2---:R-:W-:-:S05]  /*5520*/  IADD3 R16, P1, R16, R20, RZ ;  /* 0x0000001410107210 */ /* 0x004fca0007f3e0ff */
[----:B------:R-:W-:Y:S01]  /*5530*/  IMAD.X R17, R17, 0x1, R0, P1 ;  /* 0x0000000111117824 */ /* 0x000fe200008e0600 */
[----:B------:R-:W-:-:S04]  /*5540*/  ISETP.GE.U32.AND P1, PT, R16, UR6, PT ;  /* 0x0000000610007c0c */ /* 0x000fc8000bf26070 */
[----:B------:R-:W-:-:S13]  /*5550*/  ISETP.GE.U32.AND.EX P1, PT, R17, UR7, PT, P1 ;  /* 0x0000000711007c0c */ /* 0x000fda000bf26110 */
[----:B0-----:R-:W-:Y:S05]  /*5560*/  @P1 BRA `(.L_x_108) ;  /* 0x00000004004c1947 */ /* 0x001fea0003800000 */
[----:B------:R-:W0:Y:S01]  /*5570*/  S2R R12, SR_CTAID.X ;  /* 0x00000000000c7919 */ /* 0x000e220000002500 */
[----:B------:R-:W-:Y:S01]  /*5580*/  ULDC.64 UR6, c[0x0][0x628] ;  /* 0x00018a0000067ab9 */ /* 0x000fe20000000a00 */
[----:B------:R-:W1:Y:S01]  /*5590*/  LDC R13, c[0x0][0x144] ;  /* 0x00005100ff0d7b82 */ /* 0x000e620000000800 */
[----:B------:R-:W-:Y:S01]  /*55a0*/  ISETP.NE.U32.AND P1, PT, RZ, UR6, PT ;  /* 0x00000006ff007c0c */ /* 0x000fe2000bf25070 */
[----:B------:R-:W2:Y:S01]  /*55b0*/  S2R R11, SR_CTAID.Y ;  /* 0x00000000000b7919 */ /* 0x000ea20000002600 */
[----:B------:R-:W-:Y:S01]  /*55c0*/  ULDC UR8, c[0x0][0x150] ;  /* 0x0000540000087ab9 */ /* 0x000fe20000000800 */
[----:B------:R-:W-:Y:S01]  /*55d0*/  ULDC UR9, c[0x0][0x630] ;  /* 0x00018c0000097ab9 */ /* 0x000fe20000000800 */
[----:B------:R-:W-:Y:S01]  /*55e0*/  ISETP.NE.AND.EX P1, PT, RZ, UR7, PT, P1 ;  /* 0x00000007ff007c0c */ /* 0x000fe2000bf25310 */
[----:B------:R-:W-:Y:S01]  /*55f0*/  IMAD.MOV.U32 R4, RZ, RZ, R16 ;  /* 0x000000ffff047224 */ /* 0x000fe200078e0010 */
[----:B0-----:R-:W-:-:S05]  /*5600*/  I2FP.F32.U32 R5, R12 ;  /* 0x0000000c00057245 */ /* 0x001fca0000201000 */
[----:B------:R-:W-:Y:S01]  /*5610*/  FMUL R14, R5, UR8 ;  /* 0x00000008050e7c20 */ /* 0x000fe20008400000 */
[----:B------:R-:W-:-:S05]  /*5620*/  IMAD.MOV.U32 R5, RZ, RZ, R17 ;  /* 0x000000ffff057224 */ /* 0x000fca00078e0011 */
[----:B--2---:R-:W-:Y:S05]  /*5630*/  @!P1 BRA `(.L_x_109) ;  /* 0x0000000000289947 */ /* 0x004fea0003800000 */
[----:B------:R-:W-:Y:S02]  /*5640*/  ULDC UR8, c[0x0][0x634] ;  /* 0x00018d0000087ab9 */ /* 0x000fe40000000800 */
[----:B------:R-:W-:-:S05]  /*5650*/  IADD3 R5, P1, R16, UR8, RZ ;  /* 0x0000000810057c10 */ /* 0x000fca000ff3e0ff */
[----:B------:R-:W-:-:S04]  /*5660*/  IMAD.X R15, RZ, RZ, R17, P1 ;  /* 0x000000ffff0f7224 */ /* 0x000fc800008e0611 */
[----:B------:R-:W-:-:S04]  /*5670*/  IMAD.WIDE.U32 R6, R15, UR6, RZ ;  /* 0x000000060f067c25 */ /* 0x000fc8000f8e00ff */
[----:B------:R-:W-:-:S04]  /*5680*/  IMAD.WIDE.U32 R6, P1, R5, UR7, R6 ;  /* 0x0000000705067c25 */ /* 0x000fc8000f820006 */
[----:B------:R-:W-:-:S04]  /*5690*/  IMAD.WIDE.U32 R4, R5, UR6, RZ ;  /* 0x0000000605047c25 */ /* 0x000fc8000f8e00ff */
[----:B------:R-:W-:Y:S01]  /*56a0*/  IMAD.MOV.U32 R4, RZ, RZ, R7 ;  /* 0x000000ffff047224 */ /* 0x000fe200078e0007 */
[----:B------:R-:W-:Y:S01]  /*56b0*/  IADD3 RZ, P3, R5, R6, RZ ;  /* 0x0000000605ff7210 */ /* 0x000fe20007f7e0ff */
[----:B------:R-:W-:-:S04]  /*56c0*/  IMAD.X R5, RZ, RZ, RZ, P1 ;  /* 0x000000ffff057224 */ /* 0x000fc800008e06ff */
[----:B------:R-:W-:-:S08]  /*56d0*/  IMAD.WIDE.U32.X R4, R15, UR7, R4, P3 ;  /* 0x000000070f047c25 */ /* 0x000fd000098e0404 */
.L_x_109:
[--C-:B------:R-:W-:Y:S01]  /*56e0*/  SHF.R.U64 R19, R4, UR9, R5.reuse ;  /* 0x0000000904137c19 */ /* 0x100fe20008001205 */
[----:B------:R-:W0:Y:S01]  /*56f0*/  F2I.U32.TRUNC.NTZ R14, R14 ;  /* 0x0000000e000e7305 */ /* 0x000e22000020f000 */
[----:B------:R-:W-:Y:S01]  /*5700*/  SHF.R.U32.HI R4, RZ, UR9, R5 ;  /* 0x00000009ff047c19 */ /* 0x000fe20008011605 */
[----:B------:R-:W-:Y:S01]  /*5710*/  ULDC.64 UR6, c[0x0][0x620] ;  /* 0x0001880000067ab9 */ /* 0x000fe20000000a00 */
[----:B------:R-:W-:Y:S01]  /*5720*/  IADD3 R7, P1, RZ, -R19, RZ ;  /* 0x80000013ff077210 */ /* 0x000fe20007f3e0ff */
[----:B------:R-:W-:Y:S01]  /*5730*/  ULDC.64 UR8, c[0x0][0x640] ;  /* 0x0001900000087ab9 */ /* 0x000fe20000000a00 */
[----:B------:R-:W2:Y:S03]  /*5740*/  LDC R18, c[0x0][0x148] ;  /* 0x00005200ff127b82 */ /* 0x000ea60000000800 */
[----:B------:R-:W-:Y:S01]  /*5750*/  IMAD.X R4, RZ, RZ, ~R4, P1 ;  /* 0x000000ffff047224 */ /* 0x000fe200008e0e04 */
[----:B------:R-:W-:-:S03]  /*5760*/  ISETP.NE.U32.AND P1, PT, RZ, UR8, PT ;  /* 0x00000008ff007c0c */ /* 0x000fc6000bf25070 */
[----:B------:R-:W-:Y:S01]  /*5770*/  IMAD R6, R4, UR6, RZ ;  /* 0x0000000604067c24 */ /* 0x000fe2000f8e02ff */
[----:B------:R-:W-:Y:S01]  /*5780*/  ISETP.NE.AND.EX P1, PT, RZ, UR9, PT, P1 ;  /* 0x00000009ff007c0c */ /* 0x000fe2000bf25310 */
[----:B------:R-:W-:Y:S01]  /*5790*/  IMAD.WIDE.U32 R4, R7, UR6, R16 ;  /* 0x0000000607047c25 */ /* 0x000fe2000f8e0010 */
[----:B------:R-:W-:-:S03]  /*57a0*/  ULDC UR6, c[0x0][0x618] ;  /* 0x0001860000067ab9 */ /* 0x000fc60000000800 */
[----:B------:R-:W-:Y:S01]  /*57b0*/  IMAD R7, R7, UR7, R6 ;  /* 0x0000000707077c24 */ /* 0x000fe2000f8e0206 */
[----:B------:R-:W-:Y:S01]  /*57c0*/  ULDC UR7, c[0x0][0x154] ;  /* 0x0000550000077ab9 */ /* 0x000fe20000000800 */
[----:B0-----:R-:W-:Y:S02]  /*57d0*/  IMAD.MOV R6, RZ, RZ, -R14 ;  /* 0x000000ffff067224 */ /* 0x001fe400078e0a0e */
[----:B------:R-:W-:Y:S02]  /*57e0*/  IMAD.IADD R5, R5, 0x1, R7 ;  /* 0x0000000105057824 */ /* 0x000fe400078e0207 */
[----:B-1----:R-:W-:Y:S01]  /*57f0*/  IMAD R12, R13, R6, R12 ;  /* 0x000000060d0c7224 */ /* 0x002fe200078e020c */
[----:B------:R-:W-:Y:S02]  /*5800*/  I2FP.F32.U32 R6, R11 ;  /* 0x0000000b00067245 */ /* 0x000fe40000201000 */
[--C-:B------:R-:W-:Y:S02]  /*5810*/  SHF.R.U64 R13, R4, UR6, R5.reuse ;  /* 0x00000006040d7c19 */ /* 0x100fe40008001205 */
[----:B------:R-:W-:Y:S01]  /*5820*/  SHF.R.U32.HI R4, RZ, UR6, R5 ;  /* 0x00000006ff047c19 */ /* 0x000fe20008011605 */
[----:B------:R-:W-:Y:S01]  /*5830*/  FMUL R6, R6, UR7 ;  /* 0x0000000706067c20 */ /* 0x000fe20008400000 */
[----:B------:R-:W-:-:S02]  /*5840*/  ULDC UR6, c[0x0][0x608] ;  /* 0x0001820000067ab9 */ /* 0x000fc40000000800 */
[--C-:B------:R-:W-:Y:S01]  /*5850*/  SHF.R.U64 R15, R13, UR6, R4.reuse ;  /* 0x000000060d0f7c19 */ /* 0x100fe20008001204 */
[----:B------:R0:W1:Y:S01]  /*5860*/  F2I.U32.TRUNC.NTZ R20, R6 ;  /* 0x0000000600147305 */ /* 0x000062000020f000 */
[----:B------:R-:W-:Y:S01]  /*5870*/  SHF.R.U32.HI R4, RZ, UR6, R4 ;  /* 0x00000006ff047c19 */ /* 0x000fe20008011604 */
[----:B------:R-:W-:-:S03]  /*5880*/  ULDC UR6, c[0x0][0x658] ;  /* 0x0001960000067ab9 */ /* 0x000fc60000000800 */
[--C-:B------:R-:W-:Y:S02]  /*5890*/  SHF.R.U64 R14, R15, UR6, R4.reuse ;  /* 0x000000060f0e7c19 */ /* 0x100fe40008001204 */
[----:B------:R-:W-:-:S03]  /*58a0*/  SHF.R.U32.HI R21, RZ, UR6, R4 ;  /* 0x00000006ff157c19 */ /* 0x000fc60008011604 */
[----:B------:R-:W-:Y:S02]  /*58b0*/  IMAD.MOV.U32 R4, RZ, RZ, R14 ;  /* 0x000000ffff047224 */ /* 0x000fe400078e000e */
[----:B------:R-:W-:Y:S01]  /*58c0*/  IMAD.MOV.U32 R5, RZ, RZ, R21 ;  /* 0x000000ffff057224 */ /* 0x000fe200078e0015 */
[----:B0-----:R-:W-:Y:S06]  /*58d0*/  @!P1 BRA `(.L_x_110) ;  /* 0x0000000000289947 */ /* 0x001fec0003800000 */
        /* <DEDUP_REMOVED lines=10> */
.L_x_110:
[----:B------:R-:W-:Y:S01]  /*5980*/  ISETP.NE.AND P1, PT, R2, 0x1, PT ;  /* 0x000000010200780c */ /* 0x000fe20003f25270 */
[----:B------:R-:W-:Y:S01]  /*5990*/  ULDC UR6, c[0x0][0x648] ;  /* 0x0001920000067ab9 */ /* 0x000fe20000000800 */
[----:B------:R-:W-:Y:S01]  /*59a0*/  LOP3.LUT R15, R15, UR5, RZ, 0xc0, !PT ;  /* 0x000000050f0f7c12 */ /* 0x000fe2000f8ec0ff */
[----:B-1----:R-:W-:Y:S01]  /*59b0*/  IMAD.MOV R20, RZ, RZ, -R20 ;  /* 0x000000ffff147224 */ /* 0x002fe200078e0a14 */
[----:B------:R-:W-:Y:S01]  /*59c0*/  SHF.R.U64 R4, R4, UR6, R5 ;  /* 0x0000000604047c19 */ /* 0x000fe20008001205 */
[----:B------:R-:W-:Y:S01]  /*59d0*/  ULDC UR6, c[0x0][0x638] ;  /* 0x00018e0000067ab9 */ /* 0x000fe20000000800 */
[----:B------:R-:W-:Y:S01]  /*59e0*/  LOP3.LUT R13, R13, UR4, RZ, 0xc0, !PT ;  /* 0x000000040d0d7c12 */ /* 0x000fe2000f8ec0ff */
[----:B------:R-:W-:Y:S02]  /*59f0*/  ULDC UR7, c[0x0][0x610] ;  /* 0x0001840000077ab9 */ /* 0x000fe40000000800 */
[----:B------:R-:W-:Y:S02]  /*5a00*/  IMAD.MOV R5, RZ, RZ, -R4 ;  /* 0x000000ffff057224 */ /* 0x000fe400078e0a04 */
[----:B------:R-:W-:-:S02]  /*5a10*/  IMAD R15, R4, UR13, R15 ;  /* 0x0000000d040f7c24 */ /* 0x000fc4000f8e020f */
[----:B--2---:R-:W-:Y:S02]  /*5a20*/  @P1 IMAD R12, R18, R20, R11 ;  /* 0x00000014120c1224 */ /* 0x004fe400078e020b */
[----:B------:R-:W-:Y:S01]  /*5a30*/  IMAD R14, R5, UR6, R14 ;  /* 0x00000006050e7c24 */ /* 0x000fe2000f8e020e */
[----:B------:R-:W-:Y:S01]  /*5a40*/  ULDC UR6, c[0x0][0x600] ;  /* 0x0001800000067ab9 */ /* 0x000fe20000000800 */
[----:B------:R-:W-:Y:S02]  /*5a50*/  IMAD R12, R15, UR7, R12 ;  /* 0x000000070f0c7c24 */ /* 0x000fe4000f8e020c */
[----:B------:R-:W-:Y:S02]  /*5a60*/  IMAD R5, R14, UR6, R13 ;  /* 0x000000060e057c24 */ /* 0x000fe4000f8e020d */
[----:B------:R-:W-:-:S03]  /*5a70*/  IMAD.MOV.U32 R4, RZ, RZ, 0x1 ;  /* 0x00000001ff047424 */ /* 0x000fc600078e00ff */
[----:B------:R-:W-:Y:S02]  /*5a80*/  SEL R18, R5, R12, !P1 ;  /* 0x0000000c05127207 */ /* 0x000fe40004800000 */
[----:B------:R-:W-:-:S07]  /*5a90*/  SEL R22, R12, R5, !P1 ;  /* 0x000000050c167207 */ /* 0x000fce0004800000 */
.L_x_108:
[----:B------:R-:W-:Y:S05]  /*5aa0*/  BSYNC B1 ;  /* 0x0000000000017941 */ /* 0x000fea0003800000 */
.L_x_107:
[----:B------:R-:W-:-:S13]  /*5ab0*/  LOP3.LUT P1, RZ, R4, 0xff, RZ, 0xc0, !PT ;  /* 0x000000ff04ff7812 */ /* 0x000fda000782c0ff */
[----:B------:R-:W-:Y:S05]  /*5ac0*/  @P1 BRA `(.L_x_111) ;  /* 0xfffffff400101947 */ /* 0x000fea000383ffff */
[----:B------:R-:W-:Y:S05]  /*5ad0*/  BSYNC B0 ;  /* 0x0000000000007941 */ /* 0x000fea0003800000 */
.L_x_99:
[----:B------:R-:W-:-:S03]  /*5ae0*/  UMOV UR6, 0xffffffff ;  /* 0xffffffff00067882 */ /* 0x000fc60000000000 */
[----:B------:R-:W-:Y:S05]  /*5af0*/  BRA.DIV UR6, `(.L_x_112) ;  /* 0x0000000606b47947 */ /* 0x000fea000b800000 */
[----:B------:R-:W-:-:S13]  /*5b00*/  ELECT P6, URZ, PT ;  /* 0x00000000003f782f */ /* 0x000fda00038c0000 */
.L_x_131:
[----:B------:R-:W-:Y:S04]  /*5b10*/  BSSY B0, `(.L_x_113) ;  /* 0x0000046000007945 */ /* 0x000fe80003800000 */
[----:B------:R-:W-:Y:S05]  /*5b20*/  @!P6 BRA `(.L_x_114) ;  /* 0x000000040010e947 */ /* 0x000fea0003800000 */
[----:B------:R-:W-:-:S04]  /*5b30*/  LOP3.LUT R23, R23, 0x2, RZ, 0xfc, !PT ;  /* 0x0000000217177812 */ /* 0x000fc800078efcff */
[----:B------:R-:W-:-:S13]  /*5b40*/  ISETP.NE.AND P0, PT, R23, 0x3, PT ;  /* 0x000000031700780c */ /* 0x000fda0003f05270 */
[----:B------:R-:W-:Y:S05]  /*5b50*/  @!P0 BRA `(.L_x_115) ;  /* 0x0000000000048947 */ /* 0x000fea0003800000 */
[----:B------:R-:W-:Y:S01]  /*5b60*/  BPT.TRAP 0x1 ;  /* 0x000000040000795c */ /* 0x000fe20000300000 */
.L_x_115:
[----:B------:R-:W0:Y:S01]  /*5b70*/  S2R R5, SR_CgaCtaId ;  /* 0x0000000000057919 */ /* 0x000e220000008800 */
[----:B------:R-:W-:Y:S02]  /*5b80*/  MOV R0, 0x400 ;  /* 0x0000040000007802 */ /* 0x000fe40000000f00 */
[----:B------:R-:W-:Y:S02]  /*5b90*/  SHF.L.U32 R2, R3, 0x1f, RZ ;  /* 0x0000001f03027819 */ /* 0x000fe400000006ff */
[----:B0-----:R-:W-:-:S05]  /*5ba0*/  LEA R5, R5, R0, 0x18 ;  /* 0x0000000005057211 */ /* 0x001fca00078ec0ff */
[----:B------:R-:W-:-:S04]  /*5bb0*/  VIADD R5, R5, 0x38 ;  /* 0x0000003805057836 */ /* 0x000fc80000000000 */
[C---:B------:R-:W-:Y:S02]  /*5bc0*/  IMAD R7, R8.reuse, 0x8, R5 ;  /* 0x0000000808077824 */ /* 0x040fe400078e0205 */
[----:B------:R-:W-:Y:S02]  /*5bd0*/  VIADD R8, R8, 0x1 ;  /* 0x0000000108087836 */ /* 0x000fe40000000000 */
[----:B------:R-:W0:Y:S03]  /*5be0*/  SYNCS.PHASECHK.TRANS64.TRYWAIT P0, [R7+URZ], R2 ;  /* 0x00000002070075a7 */ /* 0x000e26000800017f */
[----:B------:R-:W-:-:S04]  /*5bf0*/  ISETP.NE.AND P1, PT, R8, 0x7, PT ;  /* 0x000000070800780c */ /* 0x000fc80003f25270 */
[----:B------:R-:W-:Y:S02]  /*5c00*/  SEL R0, RZ, 0x1, P1 ;  /* 0x00000001ff007807 */ /* 0x000fe40000800000 */
[----:B------:R-:W-:Y:S02]  /*5c10*/  SEL R8, R8, RZ, P1 ;  /* 0x000000ff08087207 */ /* 0x000fe40000800000 */
[----:B------:R-:W-:-:S03]  /*5c20*/  LOP3.LUT R9, R3, R0, RZ, 0x3c, !PT ;  /* 0x0000000003097212 */ /* 0x000fc600078e3cff */
[----:B------:R-:W-:Y:S01]  /*5c30*/  IMAD R6, R8, 0x8, R5 ;  /* 0x0000000808067824 */ /* 0x000fe200078e0205 */
[----:B------:R-:W-:Y:S01]  /*5c40*/  SHF.L.U32 R3, R9, 0x1f, RZ ;  /* 0x0000001f09037819 */ /* 0x000fe200000006ff */
[----:B0-----:R-:W-:Y:S06]  /*5c50*/  @!P0 BRA `(.L_x_116) ;  /* 0x00000004007c8947 */ /* 0x001fec0003800000 */
.L_x_132:
[----:B------:R-:W1:Y:S01]  /*5c60*/  SYNCS.PHASECHK.TRANS64.TRYWAIT P0, [R6+URZ], R3 ;  /* 0x00000003060075a7 */ /* 0x000e62000800017f */
[----:B------:R-:W-:-:S05]  /*5c70*/  VIADD R0, R8, 0x1 ;  /* 0x0000000108007836 */ /* 0x000fca0000000000 */
[----:B------:R-:W-:-:S04]  /*5c80*/  ISETP.NE.AND P1, PT, R0, 0x7, PT ;  /* 0x000000070000780c */ /* 0x000fc80003f25270 */
[----:B0-----:R-:W-:Y:S02]  /*5c90*/  SEL R2, RZ, 0x1, P1 ;  /* 0x00000001ff027807 */ /* 0x001fe40000800000 */
[----:B------:R-:W-:Y:S02]  /*5ca0*/  SEL R0, R0, RZ, P1 ;  /* 0x000000ff00007207 */ /* 0x000fe40000800000 */
[----:B------:R-:W-:-:S03]  /*5cb0*/  LOP3.LUT R9, R9, R2, RZ, 0x3c, !PT ;  /* 0x0000000209097212 */ /* 0x000fc600078e3cff */
[----:B------:R-:W-:Y:S01]  /*5cc0*/  IMAD R7, R0, 0x8, R5 ;  /* 0x0000000800077824 */ /* 0x000fe200078e0205 */
[----:B------:R-:W-:Y:S01]  /*5cd0*/  SHF.L.U32 R4, R9, 0x1f, RZ ;  /* 0x0000001f09047819 */ /* 0x000fe200000006ff */
[----:B-1----:R-:W-:Y:S06]  /*5ce0*/  @!P0 BRA `(.L_x_117) ;  /* 0x00000004006c8947 */ /* 0x002fec0003800000 */
.L_x_133:
[----:B------:R-:W1:Y:S01]  /*5cf0*/  SYNCS.PHASECHK.TRANS64.TRYWAIT P0, [R7+URZ], R4 ;  /* 0x00000004070075a7 */ /* 0x000e62000800017f */
[----:B------:R-:W-:-:S05]  /*5d00*/  VIADD R0, R0, 0x1 ;  /* 0x0000000100007836 */ /* 0x000fca0000000000 */
[----:B------:R-:W-:-:S04]  /*5d10*/  ISETP.NE.AND P1, PT, R0, 0x7, PT ;  /* 0x000000070000780c */ /* 0x000fc80003f25270 */
[----:B------:R-:W-:Y:S02]  /*5d20*/  SEL R2, RZ, 0x1, P1 ;  /* 0x00000001ff027807 */ /* 0x000fe40000800000 */
[----:B------:R-:W-:Y:S02]  /*5d30*/  SEL R0, R0, RZ, P1 ;  /* 0x000000ff00007207 */ /* 0x000fe40000800000 */
[----:B------:R-:W-:-:S03]  /*5d40*/  LOP3.LUT R9, R9, R2, RZ, 0x3c, !PT ;  /* 0x0000000209097212 */ /* 0x000fc600078e3cff */
[----:B0-----:R-:W-:Y:S01]  /*5d50*/  IMAD R6, R0, 0x8, R5 ;  /* 0x0000000800067824 */ /* 0x001fe200078e0205 */
[----:B------:R-:W-:Y:S01]  /*5d60*/  SHF.L.U32 R3, R9, 0x1f, RZ ;  /* 0x0000001f09037819 */ /* 0x000fe200000006ff */
[----:B-1----:R-:W-:Y:S06]  /*5d70*/  @!P0 BRA `(.L_x_118) ;  /* 0x00000004005c8947 */ /* 0x002fec0003800000 */
.L_x_134:
        /* <DEDUP_REMOVED lines=9> */
.L_x_135:
        /* <DEDUP_REMOVED lines=9> */
.L_x_136:
[----:B------:R-:W1:Y:S01]  /*5ea0*/  SYNCS.PHASECHK.TRANS64.TRYWAIT P0, [R6+URZ], R3 ;  /* 0x00000003060075a7 */ /* 0x000e62000800017f */
[----:B------:R-:W-:-:S05]  /*5eb0*/  VIADD R0, R0, 0x1 ;  /* 0x0000000100007836 */ /* 0x000fca0000000000 */
[----:B------:R-:W-:-:S04]  /*5ec0*/  ISETP.NE.AND P1, PT, R0, 0x7, PT ;  /* 0x000000070000780c */ /* 0x000fc80003f25270 */
[----:B------:R-:W-:Y:S02]  /*5ed0*/  SEL R2, RZ, 0x1, P1 ;  /* 0x00000001ff027807 */ /* 0x000fe40000800000 */
[----:B------:R-:W-:Y:S02]  /*5ee0*/  SEL R0, R0, RZ, P1 ;  /* 0x000000ff00007207 */ /* 0x000fe40000800000 */
[----:B------:R-:W-:Y:S01]  /*5ef0*/  LOP3.LUT R2, R9, R2, RZ, 0x3c, !PT ;  /* 0x0000000209027212 */ /* 0x000fe200078e3cff */
[----:B-1----:R-:W-:Y:S06]  /*5f00*/  @!P0 BRA `(.L_x_121) ;  /* 0x0000000400348947 */ /* 0x002fec0003800000 */
.L_x_137:
[----:B------:R-:W-:Y:S01]  /*5f10*/  IMAD R5, R0, 0x8, R5 ;  /* 0x0000000800057824 */ /* 0x000fe200078e0205 */
[----:B------:R-:W-:-:S07]  /*5f20*/  SHF.L.U32 R0, R2, 0x1f, RZ ;  /* 0x0000001f02007819 */ /* 0x000fce00000006ff */
.L_x_122:
[----:B--2---:R2:W3:Y:S02]  /*5f30*/  SYNCS.PHASECHK.TRANS64.TRYWAIT P0, [R5+URZ], R0 ;  /* 0x00000000050075a7 */ /* 0x0044e4000800017f */
[----:B---3--:R-:W-:Y:S05]  /*5f40*/  @!P0 NANOSLEEP.SYNCS 0x989680 ;  /* 0x009896800000895d */ /* 0x008fea0003900000 */
[----:B------:R-:W3:Y:S02]  /*5f50*/  @!P0 SYNCS.PHASECHK.TRANS64 P0, [R5+URZ], R0 ;  /* 0x00000000050085a7 */ /* 0x000ee4000800007f */
[----:B---3--:R-:W-:Y:S05]  /*5f60*/  @!P0 BRA `(.L_x_122) ;  /* 0xfffffffc00f08947 */ /* 0x008fea000383ffff */
.L_x_114:
[----:B------:R-:W-:Y:S05]  /*5f70*/  BSYNC B0 ;  /* 0x0000000000007941 */ /* 0x000fea0003800000 */
.L_x_113:
[----:B------:R-:W-:Y:S05]  /*5f80*/  EXIT ;  /* 0x000000000000794d */ /* 0x000fea0003800000 */
.L_x_15:
[----:B0-----:R-:W-:-:S04]  /*5f90*/  IMAD.U32 R3, RZ, RZ, UR43 ;  /* 0x0000002bff037e24 */ /* 0x001fc8000f8e00ff */
[----:B------:R0:W1:Y:S03]  /*5fa0*/  SYNCS.PHASECHK.TRANS64.TRYWAIT P0, [R3+URZ+-0x8], R0 ;  /* 0xfffff800030075a7 */ /* 0x000066000800017f */
[----:B-1----:R-:W-:Y:S05]  /*5fb0*/  @!P0 NANOSLEEP.SYNCS 0x989680 ;  /* 0x009896800000895d */ /* 0x002fea0003900000 */
[----:B------:R-:W1:Y:S02]  /*5fc0*/  @!P0 SYNCS.PHASECHK.TRANS64 P0, [R3+URZ+-0x8], R0 ;  /* 0xfffff800030085a7 */ /* 0x000e64000800007f */
[----:B-1----:R-:W-:Y:S05]  /*5fd0*/  @!P0 BRA `(.L_x_15) ;  /* 0xfffffffc00ec8947 */ /* 0x002fea000383ffff */
[----:B------:R-:W-:Y:S05]  /*5fe0*/  BRA `(.L_x_123) ;  /* 0xffffffb400987947 */ /* 0x000fea000383ffff */
.L_x_20:
[----:B-1----:R1:W2:Y:S02]  /*5ff0*/  SYNCS.PHASECHK.TRANS64.TRYWAIT P1, [R3+URZ], R0 ;  /* 0x00000000030075a7 */ /* 0x0022a4000802017f */
[----:B--2---:R-:W-:Y:S05]  /*6000*/  @!P1 NANOSLEEP.SYNCS 0x989680 ;  /* 0x009896800000995d */ /* 0x004fea0003900000 */
[----:B------:R-:W2:Y:S02]  /*6010*/  @!P1 SYNCS.PHASECHK.TRANS64 P1, [R3+URZ], R0 ;  /* 0x00000000030095a7 */ /* 0x000ea4000802007f */
[----:B--2---:R-:W-:Y:S05]  /*6020*/  @!P1 BRA `(.L_x_20) ;  /* 0xfffffffc00f09947 */ /* 0x004fea000383ffff */
[----:B------:R-:W-:Y:S05]  /*6030*/  BRA `(.L_x_19) ;  /* 0xffffffb800047947 */ /* 0x000fea000383ffff */
.L_x_25:
[----:B-1----:R-:W-:-:S04]  /*6040*/  IMAD.U32 R4, RZ, RZ, UR4 ;  /* 0x00000004ff047e24 */ /* 0x002fc8000f8e00ff */
[----:B------:R1:W2:Y:S03]  /*6050*/  SYNCS.PHASECHK.TRANS64.TRYWAIT P1, [R4+URZ], R3 ;  /* 0x00000003040075a7 */ /* 0x0002a6000802017f */
[----:B--2---:R-:W-:Y:S05]  /*6060*/  @!P1 NANOSLEEP.SYNCS 0x989680 ;  /* 0x009896800000995d */ /* 0x004fea0003900000 */
[----:B------:R-:W2:Y:S02]  /*6070*/  @!P1 SYNCS.PHASECHK.TRANS64 P1, [R4+URZ], R3 ;  /* 0x00000003040095a7 */ /* 0x000ea4000802007f */
[----:B--2---:R-:W-:Y:S05]  /*6080*/  @!P1 BRA `(.L_x_25) ;  /* 0xfffffffc00ec9947 */ /* 0x004fea000383ffff */
[----:B------:R-:W-:Y:S05]  /*6090*/  BRA `(.L_x_24) ;  /* 0xffffffbc002c7947 */ /* 0x000fea000383ffff */
.L_x_31:
[----:B0-----:R-:W-:-:S04]  /*60a0*/  IMAD.U32 R3, RZ, RZ, UR43 ;  /* 0x0000002bff037e24 */ /* 0x001fc8000f8e00ff */
[----:B------:R0:W1:Y:S03]  /*60b0*/  SYNCS.PHASECHK.TRANS64.TRYWAIT P0, [R3+URZ+0x8], R0 ;  /* 0x00000800030075a7 */ /* 0x000066000800017f */
[----:B-1----:R-:W-:Y:S05]  /*60c0*/  @!P0 NANOSLEEP.SYNCS 0x989680 ;  /* 0x009896800000895d */ /* 0x002fea0003900000 */
[----:B------:R-:W1:Y:S02]  /*60d0*/  @!P0 SYNCS.PHASECHK.TRANS64 P0, [R3+URZ+0x8], R0 ;  /* 0x00000800030085a7 */ /* 0x000e64000800007f */
[----:B-1----:R-:W-:Y:S05]  /*60e0*/  @!P0 BRA `(.L_x_31) ;  /* 0xfffffffc00ec8947 */ /* 0x002fea000383ffff */
[----:B------:R-:W-:Y:S05]  /*60f0*/  BRA `(.L_x_124) ;  /* 0xffffffc000d87947 */ /* 0x000fea000383ffff */
.L_x_100:
[----:B------:R-:W-:Y:S01]  /*6100*/  BSSY B1, `(.L_x_125) ;  /* 0x0000006000017945 */ /* 0x000fe20003800000 */
[----:B------:R-:W-:-:S07]  /*6110*/  IMAD.MOV.U32 R15, RZ, RZ, -0x1 ;  /* 0xffffffffff0f7424 */ /* 0x000fce00078e00ff */
[----:B-----5:R-:W-:Y:S05]  /*6120*/  WARPSYNC.COLLECTIVE R15, `(.L_x_126) ;  /* 0x000000000f0c7348 */ /* 0x020fea0003c00000 */
[----:B------:R-:W-:Y:S02]  /*6130*/  ELECT P6, UR62, PT ;  /* 0x00000000003e782f */ /* 0x000fe400038c0000 */
[----:B------:R-:W-:Y:S01]  /*6140*/  MOV R14, UR62 ;  /* 0x0000003e000e7c02 */ /* 0x000fe20008000f00 */
[----:B-----5:R-:W-:Y:S10]  /*6150*/  ENDCOLLECTIVE ;  /* 0x000000000000791b */ /* 0x020ff40003800000 */
.L_x_126:
[----:B------:R-:W-:Y:S05]  /*6160*/  BSYNC B1 ;  /* 0x0000000000017941 */ /* 0x000fea0003800000 */
.L_x_125:
[----:B------:R-:W-:Y:S05]  /*6170*/  BRA `(.L_x_127) ;  /* 0xffffffec00707947 */ /* 0x000fea000383ffff */
.L_x_103:
[----:B-1----:R1:W2:Y:S02]  /*6180*/  SYNCS.PHASECHK.TRANS64.TRYWAIT P1, [R11+URZ+0x38], R6 ;  /* 0x000038060b0075a7 */ /* 0x0022a4000802017f */
[----:B--2---:R-:W-:Y:S05]  /*6190*/  @!P1 NANOSLEEP.SYNCS 0x989680 ;  /* 0x009896800000995d */ /* 0x004fea0003900000 */
[----:B------:R-:W2:Y:S02]  /*61a0*/  @!P1 SYNCS.PHASECHK.TRANS64 P1, [R11+URZ+0x38], R6 ;  /* 0x000038060b0095a7 */ /* 0x000ea4000802007f */
[----:B--2---:R-:W-:Y:S05]  /*61b0*/  @!P1 BRA `(.L_x_103) ;  /* 0xfffffffc00f09947 */ /* 0x004fea000383ffff */
[----:B------:R-:W-:Y:S05]  /*61c0*/  BRA `(.L_x_128) ;  /* 0xffffffec00a47947 */ /* 0x000fea000383ffff */
.L_x_112:
[----:B------:R-:W-:Y:S01]  /*61d0*/  BSSY B0, `(.L_x_129) ;  /* 0x0000006000007945 */ /* 0x000fe20003800000 */
[----:B------:R-:W-:-:S07]  /*61e0*/  IMAD.MOV.U32 R15, RZ, RZ, -0x1 ;  /* 0xffffffffff0f7424 */ /* 0x000fce00078e00ff */
[----:B-----5:R-:W-:Y:S05]  /*61f0*/  WARPSYNC.COLLECTIVE R15, `(.L_x_130) ;  /* 0x000000000f0c7348 */ /* 0x020fea0003c00000 */
[----:B------:R-:W-:Y:S02]  /*6200*/  ELECT P6, UR62, PT ;  /* 0x00000000003e782f */ /* 0x000fe400038c0000 */
[----:B------:R-:W-:Y:S01]  /*6210*/  MOV R14, UR62 ;  /* 0x0000003e000e7c02 */ /* 0x000fe20008000f00 */
[----:B-----5:R-:W-:Y:S10]  /*6220*/  ENDCOLLECTIVE ;  /* 0x000000000000791b */ /* 0x020ff40003800000 */
.L_x_130:
[----:B------:R-:W-:Y:S05]  /*6230*/  BSYNC B0 ;  /* 0x0000000000007941 */ /* 0x000fea0003800000 */
.L_x_129:
[----:B------:R-:W-:Y:S05]  /*6240*/  BRA `(.L_x_131) ;  /* 0xfffffff800307947 */ /* 0x000fea000383ffff */
.L_x_116:
[----:B0-----:R0:W1:Y:S02]  /*6250*/  SYNCS.PHASECHK.TRANS64.TRYWAIT P0, [R7+URZ], R2 ;  /* 0x00000002070075a7 */ /* 0x001064000800017f */
[----:B-1----:R-:W-:Y:S05]  /*6260*/  @!P0 NANOSLEEP.SYNCS 0x989680 ;  /* 0x009896800000895d */ /* 0x002fea0003900000 */
[----:B------:R-:W1:Y:S02]  /*6270*/  @!P0 SYNCS.PHASECHK.TRANS64 P0, [R7+URZ], R2 ;  /* 0x00000002070085a7 */ /* 0x000e64000800007f */
[----:B-1----:R-:W-:Y:S05]  /*6280*/  @!P0 BRA `(.L_x_116) ;  /* 0xfffffffc00f08947 */ /* 0x002fea000383ffff */
[----:B------:R-:W-:Y:S05]  /*6290*/  BRA `(.L_x_132) ;  /* 0xfffffff800707947 */ /* 0x000fea000383ffff */
.L_x_117:
[----:B0-----:R0:W1:Y:S02]  /*62a0*/  SYNCS.PHASECHK.TRANS64.TRYWAIT P0, [R6+URZ], R3 ;  /* 0x00000003060075a7 */ /* 0x001064000800017f */
[----:B-1----:R-:W-:Y:S05]  /*62b0*/  @!P0 NANOSLEEP.SYNCS 0x989680 ;  /* 0x009896800000895d */ /* 0x002fea0003900000 */
[----:B------:R-:W1:Y:S02]  /*62c0*/  @!P0 SYNCS.PHASECHK.TRANS64 P0, [R6+URZ], R3 ;  /* 0x00000003060085a7 */ /* 0x000e64000800007f */
[----:B-1----:R-:W-:Y:S05]  /*62d0*/  @!P0 BRA `(.L_x_117) ;  /* 0xfffffffc00f08947 */ /* 0x002fea000383ffff */
[----:B------:R-:W-:Y:S05]  /*62e0*/  BRA `(.L_x_133) ;  /* 0xfffffff800807947 */ /* 0x000fea000383ffff */
.L_x_118:
[----:B0-----:R0:W1:Y:S02]  /*62f0*/  SYNCS.PHASECHK.TRANS64.TRYWAIT P0, [R7+URZ], R4 ;  /* 0x00000004070075a7 */ /* 0x001064000800017f */
[----:B-1----:R-:W-:Y:S05]  /*6300*/  @!P0 NANOSLEEP.SYNCS 0x989680 ;  /* 0x009896800000895d */ /* 0x002fea0003900000 */
[----:B------:R-:W1:Y:S02]  /*6310*/  @!P0 SYNCS.PHASECHK.TRANS64 P0, [R7+URZ], R4 ;  /* 0x00000004070085a7 */ /* 0x000e64000800007f */
[----:B-1----:R-:W-:Y:S05]  /*6320*/  @!P0 BRA `(.L_x_118) ;  /* 0xfffffffc00f08947 */ /* 0x002fea000383ffff */
[----:B------:R-:W-:Y:S05]  /*6330*/  BRA `(.L_x_134) ;  /* 0xfffffff800907947 */ /* 0x000fea000383ffff */
.L_x_119:
[----:B0-----:R0:W1:Y:S02]  /*6340*/  SYNCS.PHASECHK.TRANS64.TRYWAIT P0, [R6+URZ], R3 ;  /* 0x00000003060075a7 */ /* 0x001064000800017f */
[----:B-1----:R-:W-:Y:S05]  /*6350*/  @!P0 NANOSLEEP.SYNCS 0x989680 ;  /* 0x009896800000895d */ /* 0x002fea0003900000 */
[----:B------:R-:W1:Y:S02]  /*6360*/  @!P0 SYNCS.PHASECHK.TRANS64 P0, [R6+URZ], R3 ;  /* 0x00000003060085a7 */ /* 0x000e64000800007f */
[----:B-1----:R-:W-:Y:S05]  /*6370*/  @!P0 BRA `(.L_x_119) ;  /* 0xfffffffc00f08947 */ /* 0x002fea000383ffff */
[----:B------:R-:W-:Y:S05]  /*6380*/  BRA `(.L_x_135) ;  /* 0xfffffff800a07947 */ /* 0x000fea000383ffff */
.L_x_120:
[----:B0-----:R0:W1:Y:S02]  /*6390*/  SYNCS.PHASECHK.TRANS64.TRYWAIT P0, [R7+URZ], R4 ;  /* 0x00000004070075a7 */ /* 0x001064000800017f */
[----:B-1----:R-:W-:Y:S05]  /*63a0*/  @!P0 NANOSLEEP.SYNCS 0x989680 ;  /* 0x009896800000895d */ /* 0x002fea0003900000 */
[----:B------:R-:W1:Y:S02]  /*63b0*/  @!P0 SYNCS.PHASECHK.TRANS64 P0, [R7+URZ], R4 ;  /* 0x00000004070085a7 */ /* 0x000e64000800007f */
[----:B-1----:R-:W-:Y:S05]  /*63c0*/  @!P0 BRA `(.L_x_120) ;  /* 0xfffffffc00f08947 */ /* 0x002fea000383ffff */
[----:B------:R-:W-:Y:S05]  /*63d0*/  BRA `(.L_x_136) ;  /* 0xfffffff800b07947 */ /* 0x000fea000383ffff */
.L_x_121:
[----:B-1----:R1:W2:Y:S02]  /*63e0*/  SYNCS.PHASECHK.TRANS64.TRYWAIT P0, [R6+URZ], R3 ;  /* 0x00000003060075a7 */ /* 0x0022a4000800017f */
[----:B--2---:R-:W-:Y:S05]  /*63f0*/  @!P0 NANOSLEEP.SYNCS 0x989680 ;  /* 0x009896800000895d */ /* 0x004fea0003900000 */
[----:B------:R-:W2:Y:S02]  /*6400*/  @!P0 SYNCS.PHASECHK.TRANS64 P0, [R6+URZ], R3 ;  /* 0x00000003060085a7 */ /* 0x000ea4000800007f */
[----:B--2---:R-:W-:Y:S05]  /*6410*/  @!P0 BRA `(.L_x_121) ;  /* 0xfffffffc00f08947 */ /* 0x004fea000383ffff */
[----:B------:R-:W-:Y:S05]  /*6420*/  BRA `(.L_x_137) ;  /* 0xfffffff800b87947 */ /* 0x000fea000383ffff */
.L_x_138:
[----:B------:R-:W-:-:S00]  /*6430*/  BRA `(.L_x_138) ;  /* 0xfffffffc00fc7947 */ /* 0x000fc0000383ffff */
[----:B------:R-:W-:-:S00]  /*6440*/  NOP ;  /* 0x0000000000007918 */ /* 0x000fc00000000000 */
        /* <DEDUP_REMOVED lines=11> */
.L_x_139:


//--------------------- .nv.global.init           --------------------------
	.section	.nv.global.init,"aw",@progbits
.nv.global.init:
	.type		$str$22,@object
	.size		$str$22,($str$23 - $str$22)
$str$22:
        /*0000*/ 	.byte	0x6b, 0x5f, 0x74, 0x69, 0x6c, 0x65, 0x5f, 0x63, 0x6f, 0x75, 0x6e, 0x74, 0x20, 0x3e, 0x3d, 0x20
        /*0010*/ 	.byte	0x31, 0x00
	.type		$str$23,@object
	.size		$str$23,(__unnamed_1 - $str$23)
$str$23:
        /*0012*/ 	.byte	0x2f, 0x74, 0x6d, 0x70, 0x2f, 0x63, 0x75, 0x74, 0x6c, 0x61, 0x73, 0x73, 0x5f, 0x73, 0x77, 0x65
        /*0022*/ 	.byte	0x65, 0x70, 0x5f, 0x73, 0x72, 0x63, 0x2f, 0x69, 0x6e, 0x63, 0x6c, 0x75, 0x64, 0x65, 0x2f, 0x63
        /*0032*/ 	.byte	0x75, 0x74, 0x6c, 0x61, 0x73, 0x73, 0x2f, 0x67, 0x65, 0x6d, 0x6d, 0x2f, 0x63, 0x6f, 0x6c, 0x6c
        /*0042*/ 	.byte	0x65, 0x63, 0x74, 0x69, 0x76, 0x65, 0x2f, 0x73, 0x6d, 0x39, 0x30, 0x5f, 0x6d, 0x6d, 0x61, 0x5f
        /*0052*/ 	.byte	0x74, 0x6d, 0x61, 0x5f, 0x67, 0x6d, 0x6d, 0x61, 0x5f, 0x73, 0x73, 0x5f, 0x77, 0x61, 0x72, 0x70
        /*0062*/ 	.byte	0x73, 0x70, 0x65, 0x63, 0x69, 0x61, 0x6c, 0x69, 0x7a, 0x65, 0x64, 0x2e, 0x68, 0x70, 0x70, 0x00
	.type		__unnamed_1,@object
	.size		__unnamed_1,(.L_0 - __unnamed_1)
__unnamed_1:
        /*0072*/ 	.byte	0x76, 0x6f, 0x69, 0x64, 0x20, 0x63, 0x75, 0x74, 0x6c, 0x61, 0x73, 0x73, 0x3a, 0x3a, 0x67, 0x65
        /* <DEDUP_REMOVED lines=179> */
        /*0bb2*/ 	.byte	0x75, 0x74, 0x65, 0x3a, 0x3a, 0x69, 0x64, 0x65, 0x6e, 0x74, 0x69, 0x74, 0x79, 0x5d, 0x00
.L_0:


//--------------------- .nv.shared._ZN7cutlass13device_kernelINS_4gemm6kernel13GemmUniversalIN4cute5tupleIJiiiiEEENS1_10collective13CollectiveMmaINS1_34MainloopSm90TmaGmmaWarpSpecializedILi7ENS5_IJNS4_1CILi1EEESB_SB_EEENS1_32KernelTmaWarpSpecializedPingpongEEENS5_IJNSA_ILi64EEESF_NSA_ILi128EEEEEENS_10bfloat16_tENS5_IJlSB_lEEESI_SJ_NS4_8TiledMMAINS4_8MMA_AtomIJNS4_4SM904GMMA27MMA_64x64x16_F32BF16BF16_SSILNSN_5MajorE0ELSP_0ELNSN_7ScaleInE1ELSQ_1EEEEEENS4_6LayoutISC_NS5_IJNSA_ILi0EEESU_SU_EEEEENS5_IJNS4_10UnderscoreESX_SX_EEEEENS4_13SM90_TMA_LOADENS4_14ComposedLayoutINS4_7SwizzleILi3ELi4ELi3EEENS4_18smem_ptr_flag_bitsILi16EEENST_INS5_IJNSA_ILi8EEESF_EEENS5_IJSF_SB_EEEEEEEvNS4_8identityES10_S1A_vS1B_EENS_8epilogue10collective6detail29Sm90TmaWarpSpecializedAdapterINS1E_15DefaultEpilogueISI_SJ_SJ_NS1D_6thread17LinearCombinationISI_Li1EffLNS1I_9ScaleType4KindE0ELNS_15FloatRoundStyleE2ESI_EENS1_15EpilogueDefaultEEEEEvvEEEEvNT_6ParamsE --------------------------
	.section	.nv.shared._ZN7cutlass13device_kernelINS_4gemm6kernel13GemmUniversalIN4cute5tupleIJiiiiEEENS1_10collective13CollectiveMmaINS1_34MainloopSm90TmaGmmaWarpSpecializedILi7ENS5_IJNS4_1CILi1EEESB_SB_EEENS1_32KernelTmaWarpSpecializedPingpongEEENS5_IJNSA_ILi64EEESF_NSA_ILi128EEEEEENS_10bfloat16_tENS5_IJlSB_lEEESI_SJ_NS4_8TiledMMAINS4_8MMA_AtomIJNS4_4SM904GMMA27MMA_64x64x16_F32BF16BF16_SSILNSN_5MajorE0ELSP_0ELNSN_7ScaleInE1ELSQ_1EEEEEENS4_6LayoutISC_NS5_IJNSA_ILi0EEESU_SU_EEEEENS5_IJNS4_10UnderscoreESX_SX_EEEEENS4_13SM90_TMA_LOADENS4_14ComposedLayoutINS4_7SwizzleILi3ELi4ELi3EEENS4_18smem_ptr_flag_bitsILi16EEENST_INS5_IJNSA_ILi8EEESF_EEENS5_IJSF_SB_EEEEEEEvNS4_8identityES10_S1A_vS1B_EENS_8epilogue10collective6detail29Sm90TmaWarpSpecializedAdapterINS1E_15DefaultEpilogueISI_SJ_SJ_NS1D_6thread17LinearCombinationISI_Li1EffLNS1I_9ScaleType4KindE0ELNS_15FloatRoundStyleE2ESI_EENS1_15EpilogueDefaultEEEEEvvEEEEvNT_6ParamsE,"aw",@nobits
	.sectionflags	@""
	.align	16
	.zero		1024


//--------------------- .nv.shared.reserved.0     --------------------------
	.section	.nv.shared.reserved.0,"aw",@nobits
	.weak		__nv_reservedSMEM_offset_0_alias
	.size		__nv_reservedSMEM_offset_0_alias, 0, 0
	.other		__nv_reservedSMEM_offset_0_alias,@"STO_CUDA_RESERVED_SHARED STV_DEFAULT"
__nv_reservedSMEM_offset_0_alias:
	.zero		0


//--------------------- .nv.global                --------------------------
	.section	.nv.global,"aw",@nobits
.nv.global:
	.type		_ZN40_INTERNAL_806fd29f_4_k_cu_8c88b444_127944cute1_E,@object
	.size		_ZN40_INTERNAL_806fd29f_4_k_cu_8c88b444_127944cute1_E,(_ZN40_INTERNAL_806fd29f_4_k_cu_8c88b444_127944cuda3std3__45__cpo6cbeginE - _ZN40_INTERNAL_806fd29f_4_k_cu_8c88b444_127944cute1_E)
_ZN40_INTERNAL_806fd29f_4_k_cu_8c88b444_127944cute1_E:
	.zero		1
	.type		_ZN40_INTERNAL_806fd29f_4_k_cu_8c88b444_127944cuda3std3__45__cpo6cbeginE,@object
	.size		_ZN40_INTERNAL_806fd29f_4_k_cu_8c88b444_127944cuda3std3__45__cpo6cbeginE,(_ZN40_INTERNAL_806fd29f_4_k_cu_8c88b444_127944cuda3std3__48in_placeE - _ZN40_INTERNAL_806fd29f_4_k_cu_8c88b444_127944cuda3std3__45__cpo6cbeginE)
_ZN40_INTERNAL_806fd29f_4_k_cu_8c88b444_127944cuda3std3__45__cpo6cbeginE:
	.zero		1
	.type		_ZN40_INTERNAL_806fd29f_4_k_cu_8c88b444_127944cuda3std3__48in_placeE,@object
	.size		_ZN40_INTERNAL_806fd29f_4_k_cu_8c88b444_127944cuda3std3__48in_placeE,(_ZN40_INTERNAL_806fd29f_4_k_cu_8c88b444_127944cuda3std6ranges3__45__cpo9iter_moveE - _ZN40_INTERNAL_806fd29f_4_k_cu_8c88b444_127944cuda3std3__48in_placeE)
_ZN40_INTERNAL_806fd29f_4_k_cu_8c88b444_127944cuda3std3__48in_placeE:
	.zero		1
	.type		_ZN40_INTERNAL_806fd29f_4_k_cu_8c88b444_127944cuda3std6ranges3__45__cpo9iter_moveE,@object
	.size		_ZN40_INTERNAL_806fd29f_4_k_cu_8c88b444_127944cuda3std6ranges3__45__cpo9iter_moveE,(_ZN40_INTERNAL_806fd29f_4_k_cu_8c88b444_127944cuda3std3__45__cpo5beginE - _ZN40_INTERNAL_806fd29f_4_k_cu_8c88b444_127944cuda3std6ranges3__45__cpo9iter_moveE)
_ZN40_INTERNAL_806fd29f_4_k_cu_8c88b444_127944cuda3std6ranges3__45__cpo9iter_moveE:
	.zero		1
	.type		_ZN40_INTERNAL_806fd29f_4_k_cu_8c88b444_127944cuda3std3__45__cpo5beginE,@object
	.size		_ZN40_INTERNAL_806fd29f_4_k_cu_8c88b444_127944cuda3std3__45__cpo5beginE,(_ZN40_INTERNAL_806fd29f_4_k_cu_8c88b444_127944cuda3std3__442_GLOBAL__N__806fd29f_4_k_cu_8c88b444_127946ignoreE - _ZN40_INTERNAL_806fd29f_4_k_cu_8c88b444_127944cuda3std3__45__cpo5beginE)
_ZN40_INTERNAL_806fd29f_4_k_cu_8c88b444_127944cuda3std3__45__cpo5beginE:
	.zero		1
	.type		_ZN40_INTERNAL_806fd29f_4_k_cu_8c88b444_127944cuda3std3__442_GLOBAL__N__806fd29f_4_k_cu_8c88b444_127946ignoreE,@object
	.size		_ZN40_INTERNAL_806fd29f_4_k_cu_8c88b444_127944cuda3std3__442_GLOBAL__N__806fd29f_4_k_cu_8c88b444_127946ignoreE,(_ZN40_INTERNAL_806fd29f_4_k_cu_8c88b444_127944cute7productE - _ZN40_INTERNAL_806fd29f_4_k_cu_8c88b444_127944cuda3std3__442_GLOBAL__N__806fd29f_4_k_cu_8c88b444_127946ignoreE)
_ZN40_INTERNAL_806fd29f_4_k_cu_8c88b444_127944cuda3std3__442_GLOBAL__N__806fd29f_4_k_cu_8c88b444_127946ignoreE:
	.zero		1
	.type		_ZN40_INTERNAL_806fd29f_4_k_cu_8c88b444_127944cute7productE,@object
	.size		_ZN40_INTERNAL_806fd29f_4_k_cu_8c88b444_127944cute7productE,(_ZN40_INTERNAL_806fd29f_4_k_cu_8c88b444_127944cuda3std3__45__cpo3endE - _ZN40_INTERNAL_806fd29f_4_k_cu_8c88b444_127944cute7productE)
_ZN40_INTERNAL_806fd29f_4_k_cu_8c88b444_127944cute7productE:
	.zero		1
	.type		_ZN40_INTERNAL_806fd29f_4_k_cu_8c88b444_127944cuda3std3__45__cpo3endE,@object
	.size		_ZN40_INTERNAL_806fd29f_4_k_cu_8c88b444_127944cuda3std3__45__cpo3endE,(_ZN40_INTERNAL_806fd29f_4_k_cu_8c88b444_127944cuda3std3__419piecewise_constructE - _ZN40_INTERNAL_806fd29f_4_k_cu_8c88b444_127944cuda3std3__45__cpo3endE)
_ZN40_INTERNAL_806fd29f_4_k_cu_8c88b444_127944cuda3std3__45__cpo3endE:
	.zero		1
	.type		_ZN40_INTERNAL_806fd29f_4_k_cu_8c88b444_127944cuda3std3__419piecewise_constructE,@object
	.size		_ZN40_INTERNAL_806fd29f_4_k_cu_8c88b444_127944cuda3std3__419piecewise_constructE,(_ZN40_INTERNAL_806fd29f_4_k_cu_8c88b444_127944cuda3std3__45__cpo4cendE - _ZN40_INTERNAL_806fd29f_4_k_cu_8c88b444_127944cuda3std3__419piecewise_constructE)
_ZN40_INTERNAL_806fd29f_4_k_cu_8c88b444_127944cuda3std3__419piecewise_constructE:
	.zero		1
	.type		_ZN40_INTERNAL_806fd29f_4_k_cu_8c88b444_127944cuda3std3__45__cpo4cendE,@object
	.size		_ZN40_INTERNAL_806fd29f_4_k_cu_8c88b444_127944cuda3std3__45__cpo4cendE,(_ZN40_INTERNAL_806fd29f_4_k_cu_8c88b444_127944cuda3std6ranges3__45__cpo4swapE - _ZN40_INTERNAL_806fd29f_4_k_cu_8c88b444_127944cuda3std3__45__cpo4cendE)
_ZN40_INTERNAL_806fd29f_4_k_cu_8c88b444_127944cuda3std3__45__cpo4cendE:
	.zero		1
	.type		_ZN40_INTERNAL_806fd29f_4_k_cu_8c88b444_127944cuda3std6ranges3__45__cpo4swapE,@object
	.size		_ZN40_INTERNAL_806fd29f_4_k_cu_8c88b444_127944cuda3std6ranges3__45__cpo4swapE,(.L_8 - _ZN40_INTERNAL_806fd29f_4_k_cu_8c88b444_127944cuda3std6ranges3__45__cpo4swapE)
_ZN40_INTERNAL_806fd29f_4_k_cu_8c88b444_127944cuda3std6ranges3__45__cpo4swapE:
	.zero		1
.L_8:


//--------------------- .nv.constant0._ZN7cutlass13device_kernelINS_4gemm6kernel13GemmUniversalIN4cute5tupleIJiiiiEEENS1_10collective13CollectiveMmaINS1_34MainloopSm90TmaGmmaWarpSpecializedILi7ENS5_IJNS4_1CILi1EEESB_SB_EEENS1_32KernelTmaWarpSpecializedPingpongEEENS5_IJNSA_ILi64EEESF_NSA_ILi128EEEEEENS_10bfloat16_tENS5_IJlSB_lEEESI_SJ_NS4_8TiledMMAINS4_8MMA_AtomIJNS4_4SM904GMMA27MMA_64x64x16_F32BF16BF16_SSILNSN_5MajorE0ELSP_0ELNSN_7ScaleInE1ELSQ_1EEEEEENS4_6LayoutISC_NS5_IJNSA_ILi0EEESU_SU_EEEEENS5_IJNS4_10UnderscoreESX_SX_EEEEENS4_13SM90_TMA_LOADENS4_14ComposedLayoutINS4_7SwizzleILi3ELi4ELi3EEENS4_18smem_ptr_flag_bitsILi16EEENST_INS5_IJNSA_ILi8EEESF_EEENS5_IJSF_SB_EEEEEEEvNS4_8identityES10_S1A_vS1B_EENS_8epilogue10collective6detail29Sm90TmaWarpSpecializedAdapterINS1E_15DefaultEpilogueISI_SJ_SJ_NS1D_6thread17LinearCombinationISI_Li1EffLNS1I_9ScaleType4KindE0ELNS_15FloatRoundStyleE2ESI_EENS1_15EpilogueDefaultEEEEEvvEEEEvNT_6ParamsE --------------------------
	.section	.nv.constant0._ZN7cutlass13device_kernelINS_4gemm6kernel13GemmUniversalIN4cute5tupleIJiiiiEEENS1_10collective13CollectiveMmaINS1_34MainloopSm90TmaGmmaWarpSpecializedILi7ENS5_IJNS4_1CILi1EEESB_SB_EEENS1_32KernelTmaWarpSpecializedPingpongEEENS5_IJNSA_ILi64EEESF_NSA_ILi128EEEEEENS_10bfloat16_tENS5_IJlSB_lEEESI_SJ_NS4_8TiledMMAINS4_8MMA_AtomIJNS4_4SM904GMMA27MMA_64x64x16_F32BF16BF16_SSILNSN_5MajorE0ELSP_0ELNSN_7ScaleInE1ELSQ_1EEEEEENS4_6LayoutISC_NS5_IJNSA_ILi0EEESU_SU_EEEEENS5_IJNS4_10UnderscoreESX_SX_EEEEENS4_13SM90_TMA_LOADENS4_14ComposedLayoutINS4_7SwizzleILi3ELi4ELi3EEENS4_18smem_ptr_flag_bitsILi16EEENST_INS5_IJNSA_ILi8EEESF_EEENS5_IJSF_SB_EEEEEEEvNS4_8identityES10_S1A_vS1B_EENS_8epilogue10collective6detail29Sm90TmaWarpSpecializedAdapterINS1E_15DefaultEpilogueISI_SJ_SJ_NS1D_6thread17LinearCombinationISI_Li1EffLNS1I_9ScaleType4KindE0ELNS_15FloatRoundStyleE2ESI_EENS1_15EpilogueDefaultEEEEEvvEEEEvNT_6ParamsE,"a",@progbits
	.sectionflags	@""
	.align	4
.nv.constant0._ZN7cutlass13device_kernelINS_4gemm6kernel13GemmUniversalIN4cute5tupleIJiiiiEEENS1_10collective13CollectiveMmaINS1_34MainloopSm90TmaGmmaWarpSpecializedILi7ENS5_IJNS4_1CILi1EEESB_SB_EEENS1_32KernelTmaWarpSpecializedPingpongEEENS5_IJNSA_ILi64EEESF_NSA_ILi128EEEEEENS_10bfloat16_tENS5_IJlSB_lEEESI_SJ_NS4_8TiledMMAINS4_8MMA_AtomIJNS4_4SM904GMMA27MMA_64x64x16_F32BF16BF16_SSILNSN_5MajorE0ELSP_0ELNSN_7ScaleInE1ELSQ_1EEEEEENS4_6LayoutISC_NS5_IJNSA_ILi0EEESU_SU_EEEEENS5_IJNS4_10UnderscoreESX_SX_EEEEENS4_13SM90_TMA_LOADENS4_14ComposedLayoutINS4_7SwizzleILi3ELi4ELi3EEENS4_18smem_ptr_flag_bitsILi16EEENST_INS5_IJNSA_ILi8EEESF_EEENS5_IJSF_SB_EEEEEEEvNS4_8identityES10_S1A_vS1B_EENS_8epilogue10collective6detail29Sm90TmaWarpSpecializedAdapterINS1E_15DefaultEpilogueISI_SJ_SJ_NS1D_6thread17LinearCombinationISI_Li1EffLNS1I_9ScaleType4KindE0ELNS_15FloatRoundStyleE2ESI_EENS1_15EpilogueDefaultEEEEEvvEEEEvNT_6ParamsE:
	.zero		1664


//--------------------- SYMBOLS --------------------------

	.type		.nv.reservedSmem.offset0,@object
	.size		.nv.reservedSmem.offset0,0x4
	.type		__assertfail,@function
